	.target	sm_90

	.elftype	@"ET_EXEC"


//--------------------- .note.nv.tkinfo           --------------------------
	.section	.note.nv.tkinfo,"",@"SHT_NOTE"
	.sectionflags	@"SHF_NOTE_NV_TKINFO"
	.tkinfo
        /*0018*/ 	.word	0x00000002
        /*0030*/ 	.string	""
        /*0030*/ 	.string	"ptxas"
        /*0030*/ 	.string	"Cuda compilation tools, release 13.0, V13.0.88"
        /*0030*/ 	.string	"Build cuda_13.0.r13.0/compiler.36424714_0"
        /*0030*/ 	.string	"-arch sm_90 -m 64 "



//--------------------- .note.nv.cuinfo           --------------------------
	.section	.note.nv.cuinfo,"",@"SHT_NOTE"
	.sectionflags	@"SHF_NOTE_NV_CUINFO"
        /*0018*/ 	.short	0x0002
        /*001a*/ 	.short	0x005a
        /*001c*/ 	.short	0x0082
	.zero		2


//--------------------- .nv.info                  --------------------------
	.section	.nv.info,"",@"SHT_CUDA_INFO"
	.align	4


	//----- nvinfo : EIATTR_REGCOUNT
	.align		4
        /*0000*/ 	.byte	0x04, 0x2f
        /*0002*/ 	.short	(.L_29 - .L_28)
	.align		4
.L_28:
        /*0004*/ 	.word	index@(_Z15rms_norm_kernelILi1EEvPKvPK6__halfPvffiibbb)
        /*0008*/ 	.word	0x00000010


	//----- nvinfo : EIATTR_FRAME_SIZE
	.align		4
.L_29:
        /*000c*/ 	.byte	0x04, 0x11
        /*000e*/ 	.short	(.L_31 - .L_30)
	.align		4
.L_30:
        /*0010*/ 	.word	index@(_Z15rms_norm_kernelILi1EEvPKvPK6__halfPvffiibbb)
        /*0014*/ 	.word	0x00000000


	//----- nvinfo : EIATTR_REGCOUNT
	.align		4
.L_31:
        /*0018*/ 	.byte	0x04, 0x2f
        /*001a*/ 	.short	(.L_33 - .L_32)
	.align		4
.L_32:
        /*001c*/ 	.word	index@(_Z15rms_norm_kernelILi2EEvPKvPK6__halfPvffiibbb)
        /*0020*/ 	.word	0x00000014


	//----- nvinfo : EIATTR_FRAME_SIZE
	.align		4
.L_33:
        /*0024*/ 	.byte	0x04, 0x11
        /*0026*/ 	.short	(.L_35 - .L_34)
	.align		4
.L_34:
        /*0028*/ 	.word	index@(_Z15rms_norm_kernelILi2EEvPKvPK6__halfPvffiibbb)
        /*002c*/ 	.word	0x00000000


	//----- nvinfo : EIATTR_REGCOUNT
	.align		4
.L_35:
        /*0030*/ 	.byte	0x04, 0x2f
        /*0032*/ 	.short	(.L_37 - .L_36)
	.align		4
.L_36:
        /*0034*/ 	.word	index@(_Z15rms_norm_kernelILi3EEvPKvPK6__halfPvffiibbb)
        /*0038*/ 	.word	0x00000015


	//----- nvinfo : EIATTR_FRAME_SIZE
	.align		4
.L_37:
        /*003c*/ 	.byte	0x04, 0x11
        /*003e*/ 	.short	(.L_39 - .L_38)
	.align		4
.L_38:
        /*0040*/ 	.word	index@(_Z15rms_norm_kernelILi3EEvPKvPK6__halfPvffiibbb)
        /*0044*/ 	.word	0x00000000


	//----- nvinfo : EIATTR_REGCOUNT
	.align		4
.L_39:
        /*0048*/ 	.byte	0x04, 0x2f
        /*004a*/ 	.short	(.L_41 - .L_40)
	.align		4
.L_40:
        /*004c*/ 	.word	index@(_Z15rms_norm_kernelILi4EEvPKvPK6__halfPvffiibbb)
        /*0050*/ 	.word	0x00000018


	//----- nvinfo : EIATTR_FRAME_SIZE
	.align		4
.L_41:
        /*0054*/ 	.byte	0x04, 0x11
        /*0056*/ 	.short	(.L_43 - .L_42)
	.align		4
.L_42:
        /*0058*/ 	.word	index@(_Z15rms_norm_kernelILi4EEvPKvPK6__halfPvffiibbb)
        /*005c*/ 	.word	0x00000000


	//----- nvinfo : EIATTR_REGCOUNT
	.align		4
.L_43:
        /*0060*/ 	.byte	0x04, 0x2f
        /*0062*/ 	.short	(.L_45 - .L_44)
	.align		4
.L_44:
        /*0064*/ 	.word	index@(_Z15rms_norm_kernelILi5EEvPKvPK6__halfPvffiibbb)
        /*0068*/ 	.word	0x0000001a


	//----- nvinfo : EIATTR_FRAME_SIZE
	.align		4
.L_45:
        /*006c*/ 	.byte	0x04, 0x11
        /*006e*/ 	.short	(.L_47 - .L_46)
	.align		4
.L_46:
        /*0070*/ 	.word	index@(_Z15rms_norm_kernelILi5EEvPKvPK6__halfPvffiibbb)
        /*0074*/ 	.word	0x00000000


	//----- nvinfo : EIATTR_REGCOUNT
	.align		4
.L_47:
        /*0078*/ 	.byte	0x04, 0x2f
        /*007a*/ 	.short	(.L_49 - .L_48)
	.align		4
.L_48:
        /*007c*/ 	.word	index@(_Z15rms_norm_kernelILi6EEvPKvPK6__halfPvffiibbb)
        /*0080*/ 	.word	0x0000001b


	//----- nvinfo : EIATTR_FRAME_SIZE
	.align		4
.L_49:
        /*0084*/ 	.byte	0x04, 0x11
        /*0086*/ 	.short	(.L_51 - .L_50)
	.align		4
.L_50:
        /*0088*/ 	.word	index@(_Z15rms_norm_kernelILi6EEvPKvPK6__halfPvffiibbb)
        /*008c*/ 	.word	0x00000000


	//----- nvinfo : EIATTR_REGCOUNT
	.align		4
.L_51:
        /*0090*/ 	.byte	0x04, 0x2f
        /*0092*/ 	.short	(.L_53 - .L_52)
	.align		4
.L_52:
        /*0094*/ 	.word	index@(_Z15rms_norm_kernelILi7EEvPKvPK6__halfPvffiibbb)
        /*0098*/ 	.word	0x0000001e


	//----- nvinfo : EIATTR_FRAME_SIZE
	.align		4
.L_53:
        /*009c*/ 	.byte	0x04, 0x11
        /*009e*/ 	.short	(.L_55 - .L_54)
	.align		4
.L_54:
        /*00a0*/ 	.word	index@(_Z15rms_norm_kernelILi7EEvPKvPK6__halfPvffiibbb)
        /*00a4*/ 	.word	0x00000000


	//----- nvinfo : EIATTR_REGCOUNT
	.align		4
.L_55:
        /*00a8*/ 	.byte	0x04, 0x2f
        /*00aa*/ 	.short	(.L_57 - .L_56)
	.align		4
.L_56:
        /*00ac*/ 	.word	index@(_Z15rms_norm_kernelILi8EEvPKvPK6__halfPvffiibbb)
        /*00b0*/ 	.word	0x00000020


	//----- nvinfo : EIATTR_FRAME_SIZE
	.align		4
.L_57:
        /*00b4*/ 	.byte	0x04, 0x11
        /*00b6*/ 	.short	(.L_59 - .L_58)
	.align		4
.L_58:
        /*00b8*/ 	.word	index@(_Z15rms_norm_kernelILi8EEvPKvPK6__halfPvffiibbb)
        /*00bc*/ 	.word	0x00000000


	//----- nvinfo : EIATTR_REGCOUNT
	.align		4
.L_59:
        /*00c0*/ 	.byte	0x04, 0x2f
        /*00c2*/ 	.short	(.L_61 - .L_60)
	.align		4
.L_60:
        /*00c4*/ 	.word	index@(_Z15rms_norm_kernelILi9EEvPKvPK6__halfPvffiibbb)
        /*00c8*/ 	.word	0x00000020


	//----- nvinfo : EIATTR_FRAME_SIZE
	.align		4
.L_61:
        /*00cc*/ 	.byte	0x04, 0x11
        /*00ce*/ 	.short	(.L_63 - .L_62)
	.align		4
.L_62:
        /*00d0*/ 	.word	index@(_Z15rms_norm_kernelILi9EEvPKvPK6__halfPvffiibbb)
        /*00d4*/ 	.word	0x00000000


	//----- nvinfo : EIATTR_REGCOUNT
	.align		4
.L_63:
        /*00d8*/ 	.byte	0x04, 0x2f
        /*00da*/ 	.short	(.L_65 - .L_64)
	.align		4
.L_64:
        /*00dc*/ 	.word	index@(_Z15rms_norm_kernelILi10EEvPKvPK6__halfPvffiibbb)
        /*00e0*/ 	.word	0x00000020


	//----- nvinfo : EIATTR_FRAME_SIZE
	.align		4
.L_65:
        /*00e4*/ 	.byte	0x04, 0x11
        /*00e6*/ 	.short	(.L_67 - .L_66)
	.align		4
.L_66:
        /*00e8*/ 	.word	index@(_Z15rms_norm_kernelILi10EEvPKvPK6__halfPvffiibbb)
        /*00ec*/ 	.word	0x00000000


	//----- nvinfo : EIATTR_REGCOUNT
	.align		4
.L_67:
        /*00f0*/ 	.byte	0x04, 0x2f
        /*00f2*/ 	.short	(.L_69 - .L_68)
	.align		4
.L_68:
        /*00f4*/ 	.word	index@(_Z15rms_norm_kernelILi11EEvPKvPK6__halfPvffiibbb)
        /*00f8*/ 	.word	0x00000026


	//----- nvinfo : EIATTR_FRAME_SIZE
	.align		4
.L_69:
        /*00fc*/ 	.byte	0x04, 0x11
        /*00fe*/ 	.short	(.L_71 - .L_70)
	.align		4
.L_70:
        /*0100*/ 	.word	index@(_Z15rms_norm_kernelILi11EEvPKvPK6__halfPvffiibbb)
        /*0104*/ 	.word	0x00000000


	//----- nvinfo : EIATTR_REGCOUNT
	.align		4
.L_71:
        /*0108*/ 	.byte	0x04, 0x2f
        /*010a*/ 	.short	(.L_73 - .L_72)
	.align		4
.L_72:
        /*010c*/ 	.word	index@(_Z15rms_norm_kernelILi12EEvPKvPK6__halfPvffiibbb)
        /*0110*/ 	.word	0x00000027


	//----- nvinfo : EIATTR_FRAME_SIZE
	.align		4
.L_73:
        /*0114*/ 	.byte	0x04, 0x11
        /*0116*/ 	.short	(.L_75 - .L_74)
	.align		4
.L_74:
        /*0118*/ 	.word	index@(_Z15rms_norm_kernelILi12EEvPKvPK6__halfPvffiibbb)
        /*011c*/ 	.word	0x00000000


	//----- nvinfo : EIATTR_REGCOUNT
	.align		4
.L_75:
        /*0120*/ 	.byte	0x04, 0x2f
        /*0122*/ 	.short	(.L_77 - .L_76)
	.align		4
.L_76:
        /*0124*/ 	.word	index@(_Z15rms_norm_kernelILi13EEvPKvPK6__halfPvffiibbb)
        /*0128*/ 	.word	0x00000027


	//----- nvinfo : EIATTR_FRAME_SIZE
	.align		4
.L_77:
        /*012c*/ 	.byte	0x04, 0x11
        /*012e*/ 	.short	(.L_79 - .L_78)
	.align		4
.L_78:
        /*0130*/ 	.word	index@(_Z15rms_norm_kernelILi13EEvPKvPK6__halfPvffiibbb)
        /*0134*/ 	.word	0x00000000


	//----- nvinfo : EIATTR_REGCOUNT
	.align		4
.L_79:
        /*0138*/ 	.byte	0x04, 0x2f
        /*013a*/ 	.short	(.L_81 - .L_80)
	.align		4
.L_80:
        /*013c*/ 	.word	index@(_Z15rms_norm_kernelILi14EEvPKvPK6__halfPvffiibbb)
        /*0140*/ 	.word	0x00000028


	//----- nvinfo : EIATTR_FRAME_SIZE
	.align		4
.L_81:
        /*0144*/ 	.byte	0x04, 0x11
        /*0146*/ 	.short	(.L_83 - .L_82)
	.align		4
.L_82:
        /*0148*/ 	.word	index@(_Z15rms_norm_kernelILi14EEvPKvPK6__halfPvffiibbb)
        /*014c*/ 	.word	0x00000000


	//----- nvinfo : EIATTR_REGCOUNT
	.align		4
.L_83:
        /*0150*/ 	.byte	0x04, 0x2f
        /*0152*/ 	.short	(.L_85 - .L_84)
	.align		4
.L_84:
        /*0154*/ 	.word	index@(_Z15rms_norm_kernelILi15EEvPKvPK6__halfPvffiibbb)
        /*0158*/ 	.word	0x0000002b


	//----- nvinfo : EIATTR_FRAME_SIZE
	.align		4
.L_85:
        /*015c*/ 	.byte	0x04, 0x11
        /*015e*/ 	.short	(.L_87 - .L_86)
	.align		4
.L_86:
        /*0160*/ 	.word	index@(_Z15rms_norm_kernelILi15EEvPKvPK6__halfPvffiibbb)
        /*0164*/ 	.word	0x00000000


	//----- nvinfo : EIATTR_REGCOUNT
	.align		4
.L_87:
        /*0168*/ 	.byte	0x04, 0x2f
        /*016a*/ 	.short	(.L_89 - .L_88)
	.align		4
.L_88:
        /*016c*/ 	.word	index@(_Z15rms_norm_kernelILi16EEvPKvPK6__halfPvffiibbb)
        /*0170*/ 	.word	0x0000002e


	//----- nvinfo : EIATTR_FRAME_SIZE
	.align		4
.L_89:
        /*0174*/ 	.byte	0x04, 0x11
        /*0176*/ 	.short	(.L_91 - .L_90)
	.align		4
.L_90:
        /*0178*/ 	.word	index@(_Z15rms_norm_kernelILi16EEvPKvPK6__halfPvffiibbb)
        /*017c*/ 	.word	0x00000000


	//----- nvinfo : EIATTR_MIN_STACK_SIZE
	.align		4
.L_91:
        /*0180*/ 	.byte	0x04, 0x12
        /*0182*/ 	.short	(.L_93 - .L_92)
	.align		4
.L_92:
        /*0184*/ 	.word	index@(_Z15rms_norm_kernelILi16EEvPKvPK6__halfPvffiibbb)
        /*0188*/ 	.word	0x00000000


	//----- nvinfo : EIATTR_MIN_STACK_SIZE
	.align		4
.L_93:
        /*018c*/ 	.byte	0x04, 0x12
        /*018e*/ 	.short	(.L_95 - .L_94)
	.align		4
.L_94:
        /*0190*/ 	.word	index@(_Z15rms_norm_kernelILi15EEvPKvPK6__halfPvffiibbb)
        /*0194*/ 	.word	0x00000000


	//----- nvinfo : EIATTR_MIN_STACK_SIZE
	.align		4
.L_95:
        /*0198*/ 	.byte	0x04, 0x12
        /*019a*/ 	.short	(.L_97 - .L_96)
	.align		4
.L_96:
        /*019c*/ 	.word	index@(_Z15rms_norm_kernelILi14EEvPKvPK6__halfPvffiibbb)
        /*01a0*/ 	.word	0x00000000


	//----- nvinfo : EIATTR_MIN_STACK_SIZE
	.align		4
.L_97:
        /*01a4*/ 	.byte	0x04, 0x12
        /*01a6*/ 	.short	(.L_99 - .L_98)
	.align		4
.L_98:
        /*01a8*/ 	.word	index@(_Z15rms_norm_kernelILi13EEvPKvPK6__halfPvffiibbb)
        /*01ac*/ 	.word	0x00000000


	//----- nvinfo : EIATTR_MIN_STACK_SIZE
	.align		4
.L_99:
        /*01b0*/ 	.byte	0x04, 0x12
        /*01b2*/ 	.short	(.L_101 - .L_100)
	.align		4
.L_100:
        /*01b4*/ 	.word	index@(_Z15rms_norm_kernelILi12EEvPKvPK6__halfPvffiibbb)
        /*01b8*/ 	.word	0x00000000


	//----- nvinfo : EIATTR_MIN_STACK_SIZE
	.align		4
.L_101:
        /*01bc*/ 	.byte	0x04, 0x12
        /*01be*/ 	.short	(.L_103 - .L_102)
	.align		4
.L_102:
        /*01c0*/ 	.word	index@(_Z15rms_norm_kernelILi11EEvPKvPK6__halfPvffiibbb)
        /*01c4*/ 	.word	0x00000000


	//----- nvinfo : EIATTR_MIN_STACK_SIZE
	.align		4
.L_103:
        /*01c8*/ 	.byte	0x04, 0x12
        /*01ca*/ 	.short	(.L_105 - .L_104)
	.align		4
.L_104:
        /*01cc*/ 	.word	index@(_Z15rms_norm_kernelILi10EEvPKvPK6__halfPvffiibbb)
        /*01d0*/ 	.word	0x00000000


	//----- nvinfo : EIATTR_MIN_STACK_SIZE
	.align		4
.L_105:
        /*01d4*/ 	.byte	0x04, 0x12
        /*01d6*/ 	.short	(.L_107 - .L_106)
	.align		4
.L_106:
        /*01d8*/ 	.word	index@(_Z15rms_norm_kernelILi9EEvPKvPK6__halfPvffiibbb)
        /*01dc*/ 	.word	0x00000000


	//----- nvinfo : EIATTR_MIN_STACK_SIZE
	.align		4
.L_107:
        /*01e0*/ 	.byte	0x04, 0x12
        /*01e2*/ 	.short	(.L_109 - .L_108)
	.align		4
.L_108:
        /*01e4*/ 	.word	index@(_Z15rms_norm_kernelILi8EEvPKvPK6__halfPvffiibbb)
        /*01e8*/ 	.word	0x00000000


	//----- nvinfo : EIATTR_MIN_STACK_SIZE
	.align		4
.L_109:
        /*01ec*/ 	.byte	0x04, 0x12
        /*01ee*/ 	.short	(.L_111 - .L_110)
	.align		4
.L_110:
        /*01f0*/ 	.word	index@(_Z15rms_norm_kernelILi7EEvPKvPK6__halfPvffiibbb)
        /*01f4*/ 	.word	0x00000000


	//----- nvinfo : EIATTR_MIN_STACK_SIZE
	.align		4
.L_111:
        /*01f8*/ 	.byte	0x04, 0x12
        /*01fa*/ 	.short	(.L_113 - .L_112)
	.align		4
.L_112:
        /*01fc*/ 	.word	index@(_Z15rms_norm_kernelILi6EEvPKvPK6__halfPvffiibbb)
        /*0200*/ 	.word	0x00000000


	//----- nvinfo : EIATTR_MIN_STACK_SIZE
	.align		4
.L_113:
        /*0204*/ 	.byte	0x04, 0x12
        /*0206*/ 	.short	(.L_115 - .L_114)
	.align		4
.L_114:
        /*0208*/ 	.word	index@(_Z15rms_norm_kernelILi5EEvPKvPK6__halfPvffiibbb)
        /*020c*/ 	.word	0x00000000


	//----- nvinfo : EIATTR_MIN_STACK_SIZE
	.align		4
.L_115:
        /*0210*/ 	.byte	0x04, 0x12
        /*0212*/ 	.short	(.L_117 - .L_116)
	.align		4
.L_116:
        /*0214*/ 	.word	index@(_Z15rms_norm_kernelILi4EEvPKvPK6__halfPvffiibbb)
        /*0218*/ 	.word	0x00000000


	//----- nvinfo : EIATTR_MIN_STACK_SIZE
	.align		4
.L_117:
        /*021c*/ 	.byte	0x04, 0x12
        /*021e*/ 	.short	(.L_119 - .L_118)
	.align		4
.L_118:
        /*0220*/ 	.word	index@(_Z15rms_norm_kernelILi3EEvPKvPK6__halfPvffiibbb)
        /*0224*/ 	.word	0x00000000


	//----- nvinfo : EIATTR_MIN_STACK_SIZE
	.align		4
.L_119:
        /*0228*/ 	.byte	0x04, 0x12
        /*022a*/ 	.short	(.L_121 - .L_120)
	.align		4
.L_120:
        /*022c*/ 	.word	index@(_Z15rms_norm_kernelILi2EEvPKvPK6__halfPvffiibbb)
        /*0230*/ 	.word	0x00000000


	//----- nvinfo : EIATTR_MIN_STACK_SIZE
	.align		4
.L_121:
        /*0234*/ 	.byte	0x04, 0x12
        /*0236*/ 	.short	(.L_123 - .L_122)
	.align		4
.L_122:
        /*0238*/ 	.word	index@(_Z15rms_norm_kernelILi1EEvPKvPK6__halfPvffiibbb)
        /*023c*/ 	.word	0x00000000
.L_123:


//--------------------- .nv.compat                --------------------------
	.section	.nv.compat,"",@"SHT_CUDA_COMPAT_INFO"
	.align	4
        /*0000*/ 	.byte	0x02, 0x09, 0x00, 0x00, 0x02, 0x02, 0x01, 0x00, 0x02, 0x05, 0x05, 0x00, 0x03, 0x07, 0x01, 0x01
        /*0010*/ 	.byte	0x02, 0x03, 0x00, 0x00, 0x02, 0x06, 0x01, 0x00, 0x04, 0x0b, 0x08, 0x00, 0x00, 0x00, 0x00, 0x00
        /*0020*/ 	.byte	0x00, 0x00, 0x00, 0x00


//--------------------- .nv.info._Z15rms_norm_kernelILi16EEvPKvPK6__halfPvffiibbb --------------------------
	.section	.nv.info._Z15rms_norm_kernelILi16EEvPKvPK6__halfPvffiibbb,"",@"SHT_CUDA_INFO"
	.sectionflags	@""
	.align	4


	//----- nvinfo : EIATTR_CUDA_API_VERSION
	.align		4
        /*0000*/ 	.byte	0x04, 0x37
        /*0002*/ 	.short	(.L_125 - .L_124)
.L_124:
        /*0004*/ 	.word	0x00000082


	//----- nvinfo : EIATTR_KPARAM_INFO
	.align		4
.L_125:
        /*0008*/ 	.byte	0x04, 0x17
        /*000a*/ 	.short	(.L_127 - .L_126)
.L_126:
        /*000c*/ 	.word	0x00000000
        /*0010*/ 	.short	0x0009
        /*0012*/ 	.short	0x002a
        /*0014*/ 	.byte	0x00, 0xf0, 0x05, 0x00


	//----- nvinfo : EIATTR_KPARAM_INFO
	.align		4
.L_127:
        /*0018*/ 	.byte	0x04, 0x17
        /*001a*/ 	.short	(.L_129 - .L_128)
.L_128:
        /*001c*/ 	.word	0x00000000
        /*0020*/ 	.short	0x0008
        /*0022*/ 	.short	0x0029
        /*0024*/ 	.byte	0x00, 0xf0, 0x05, 0x00


	//----- nvinfo : EIATTR_KPARAM_INFO
	.align		4
.L_129:
        /*0028*/ 	.byte	0x04, 0x17
        /*002a*/ 	.short	(.L_131 - .L_130)
.L_130:
        /*002c*/ 	.word	0x00000000
        /*0030*/ 	.short	0x0007
        /*0032*/ 	.short	0x0028
        /*0034*/ 	.byte	0x00, 0xf0, 0x05, 0x00


	//----- nvinfo : EIATTR_KPARAM_INFO
	.align		4
.L_131:
        /*0038*/ 	.byte	0x04, 0x17
        /*003a*/ 	.short	(.L_133 - .L_132)
.L_132:
        /*003c*/ 	.word	0x00000000
        /*0040*/ 	.short	0x0006
        /*0042*/ 	.short	0x0024
        /*0044*/ 	.byte	0x00, 0xf0, 0x11, 0x00


	//----- nvinfo : EIATTR_KPARAM_INFO
	.align		4
.L_133:
        /*0048*/ 	.byte	0x04, 0x17
        /*004a*/ 	.short	(.L_135 - .L_134)
.L_134:
        /*004c*/ 	.word	0x00000000
        /*0050*/ 	.short	0x0005
        /*0052*/ 	.short	0x0020
        /*0054*/ 	.byte	0x00, 0xf0, 0x11, 0x00


	//----- nvinfo : EIATTR_KPARAM_INFO
	.align		4
.L_135:
        /*0058*/ 	.byte	0x04, 0x17
        /*005a*/ 	.short	(.L_137 - .L_136)
.L_136:
        /*005c*/ 	.word	0x00000000
        /*0060*/ 	.short	0x0004
        /*0062*/ 	.short	0x001c
        /*0064*/ 	.byte	0x00, 0xf0, 0x11, 0x00


	//----- nvinfo : EIATTR_KPARAM_INFO
	.align		4
.L_137:
        /*0068*/ 	.byte	0x04, 0x17
        /*006a*/ 	.short	(.L_139 - .L_138)
.L_138:
        /*006c*/ 	.word	0x00000000
        /*0070*/ 	.short	0x0003
        /*0072*/ 	.short	0x0018
        /*0074*/ 	.byte	0x00, 0xf0, 0x11, 0x00


	//----- nvinfo : EIATTR_KPARAM_INFO
	.align		4
.L_139:
        /*0078*/ 	.byte	0x04, 0x17
        /*007a*/ 	.short	(.L_141 - .L_140)
.L_140:
        /*007c*/ 	.word	0x00000000
        /*0080*/ 	.short	0x0002
        /*0082*/ 	.short	0x0010
        /*0084*/ 	.byte	0x00, 0xf0, 0x21, 0x00


	//----- nvinfo : EIATTR_KPARAM_INFO
	.align		4
.L_141:
        /*0088*/ 	.byte	0x04, 0x17
        /*008a*/ 	.short	(.L_143 - .L_142)
.L_142:
        /*008c*/ 	.word	0x00000000
        /*0090*/ 	.short	0x0001
        /*0092*/ 	.short	0x0008
        /*0094*/ 	.byte	0x00, 0xf0, 0x21, 0x00


	//----- nvinfo : EIATTR_KPARAM_INFO
	.align		4
.L_143:
        /*0098*/ 	.byte	0x04, 0x17
        /*009a*/ 	.short	(.L_145 - .L_144)
.L_144:
        /*009c*/ 	.word	0x00000000
        /*00a0*/ 	.short	0x0000
        /*00a2*/ 	.short	0x0000
        /*00a4*/ 	.byte	0x00, 0xf0, 0x21, 0x00


	//----- nvinfo : EIATTR_SPARSE_MMA_MASK
	.align		4
.L_145:
        /*00a8*/ 	.byte	0x03, 0x50
        /*00aa*/ 	.short	0x0000


	//----- nvinfo : EIATTR_MAXREG_COUNT
	.align		4
        /*00ac*/ 	.byte	0x03, 0x1b
        /*00ae*/ 	.short	0x00ff


	//----- nvinfo : EIATTR_NUM_BARRIERS
	.align		4
        /*00b0*/ 	.byte	0x02, 0x4c
        /*00b2*/ 	.byte	0x01
	.zero		1


	//----- nvinfo : EIATTR_MERCURY_ISA_VERSION
	.align		4
        /*00b4*/ 	.byte	0x03, 0x5f
        /*00b6*/ 	.short	0x0101


	//----- nvinfo : EIATTR_COOP_GROUP_MASK_REGIDS
	.align		4
        /*00b8*/ 	.byte	0x04, 0x29
        /*00ba*/ 	.short	(.L_147 - .L_146)


	//   ....[0]....
.L_146:
        /*00bc*/ 	.word	0xffffffff


	//   ....[1]....
        /*00c0*/ 	.word	0xffffffff


	//----- nvinfo : EIATTR_COOP_GROUP_INSTR_OFFSETS
	.align		4
.L_147:
        /*00c4*/ 	.byte	0x04, 0x28
        /*00c6*/ 	.short	(.L_149 - .L_148)


	//   ....[0]....
.L_148:
        /*00c8*/ 	.word	0x00001450


	//   ....[1]....
        /*00cc*/ 	.word	0x00001560


	//----- nvinfo : EIATTR_EXIT_INSTR_OFFSETS
	.align		4
.L_149:
        /*00d0*/ 	.byte	0x04, 0x1c
        /*00d2*/ 	.short	(.L_151 - .L_150)


	//   ....[0]....
.L_150:
        /*00d4*/ 	.word	0x000016b0


	//   ....[1]....
        /*00d8*/ 	.word	0x00001770


	//   ....[2]....
        /*00dc*/ 	.word	0x00001830


	//   ....[3]....
        /*00e0*/ 	.word	0x000018f0


	//   ....[4]....
        /*00e4*/ 	.word	0x000019b0


	//   ....[5]....
        /*00e8*/ 	.word	0x00001a70


	//   ....[6]....
        /*00ec*/ 	.word	0x00001b30


	//   ....[7]....
        /*00f0*/ 	.word	0x00001bf0


	//   ....[8]....
        /*00f4*/ 	.word	0x00001cb0


	//   ....[9]....
        /*00f8*/ 	.word	0x00001d70


	//   ....[10]....
        /*00fc*/ 	.word	0x00001e30


	//   ....[11]....
        /*0100*/ 	.word	0x00001ef0


	//   ....[12]....
        /*0104*/ 	.word	0x00001fb0


	//   ....[13]....
        /*0108*/ 	.word	0x00002070


	//   ....[14]....
        /*010c*/ 	.word	0x00002130


	//   ....[15]....
        /*0110*/ 	.word	0x000021f0


	//   ....[16]....
        /*0114*/ 	.word	0x00002290


	//   ....[17]....
        /*0118*/ 	.word	0x000022a0


	//   ....[18]....
        /*011c*/ 	.word	0x00002350


	//   ....[19]....
        /*0120*/ 	.word	0x00002400


	//   ....[20]....
        /*0124*/ 	.word	0x000024b0


	//   ....[21]....
        /*0128*/ 	.word	0x00002560


	//   ....[22]....
        /*012c*/ 	.word	0x00002610


	//   ....[23]....
        /*0130*/ 	.word	0x000026c0


	//   ....[24]....
        /*0134*/ 	.word	0x00002770


	//   ....[25]....
        /*0138*/ 	.word	0x00002820


	//   ....[26]....
        /*013c*/ 	.word	0x000028d0


	//   ....[27]....
        /*0140*/ 	.word	0x00002980


	//   ....[28]....
        /*0144*/ 	.word	0x00002a30


	//   ....[29]....
        /*0148*/ 	.word	0x00002ae0


	//   ....[30]....
        /*014c*/ 	.word	0x00002b90


	//   ....[31]....
        /*0150*/ 	.word	0x00002c40


	//   ....[32]....
        /*0154*/ 	.word	0x00002cf0


	//   ....[33]....
        /*0158*/ 	.word	0x00002d80


	//   ....[34]....
        /*015c*/ 	.word	0x00002e20


	//   ....[35]....
        /*0160*/ 	.word	0x00002f00


	//   ....[36]....
        /*0164*/ 	.word	0x00002fe0


	//   ....[37]....
        /*0168*/ 	.word	0x000030c0


	//   ....[38]....
        /*016c*/ 	.word	0x000031a0


	//   ....[39]....
        /*0170*/ 	.word	0x00003280


	//   ....[40]....
        /*0174*/ 	.word	0x00003360


	//   ....[41]....
        /*0178*/ 	.word	0x00003440


	//   ....[42]....
        /*017c*/ 	.word	0x00003520


	//   ....[43]....
        /*0180*/ 	.word	0x00003600


	//   ....[44]....
        /*0184*/ 	.word	0x000036e0


	//   ....[45]....
        /*0188*/ 	.word	0x000037c0


	//   ....[46]....
        /*018c*/ 	.word	0x000038a0


	//   ....[47]....
        /*0190*/ 	.word	0x00003980


	//   ....[48]....
        /*0194*/ 	.word	0x00003a60


	//   ....[49]....
        /*0198*/ 	.word	0x00003b40


	//   ....[50]....
        /*019c*/ 	.word	0x00003c00


	//   ....[51]....
        /*01a0*/ 	.word	0x00003c10


	//   ....[52]....
        /*01a4*/ 	.word	0x00003cd0


	//   ....[53]....
        /*01a8*/ 	.word	0x00003d90


	//   ....[54]....
        /*01ac*/ 	.word	0x00003e50


	//   ....[55]....
        /*01b0*/ 	.word	0x00003f10


	//   ....[56]....
        /*01b4*/ 	.word	0x00003fd0


	//   ....[57]....
        /*01b8*/ 	.word	0x00004090


	//   ....[58]....
        /*01bc*/ 	.word	0x00004150


	//   ....[59]....
        /*01c0*/ 	.word	0x00004210


	//   ....[60]....
        /*01c4*/ 	.word	0x000042d0


	//   ....[61]....
        /*01c8*/ 	.word	0x00004390


	//   ....[62]....
        /*01cc*/ 	.word	0x00004450


	//   ....[63]....
        /*01d0*/ 	.word	0x00004510


	//   ....[64]....
        /*01d4*/ 	.word	0x000045d0


	//   ....[65]....
        /*01d8*/ 	.word	0x00004690


	//   ....[66]....
        /*01dc*/ 	.word	0x00004750


	//   ....[67]....
        /*01e0*/ 	.word	0x000047f0


	//----- nvinfo : EIATTR_CRS_STACK_SIZE
	.align		4
.L_151:
        /*01e4*/ 	.byte	0x04, 0x1e
        /*01e6*/ 	.short	(.L_153 - .L_152)
.L_152:
        /*01e8*/ 	.word	0x00000000


	//----- nvinfo : EIATTR_CBANK_PARAM_SIZE
	.align		4
.L_153:
        /*01ec*/ 	.byte	0x03, 0x19
        /*01ee*/ 	.short	0x002b


	//----- nvinfo : EIATTR_PARAM_CBANK
	.align		4
        /*01f0*/ 	.byte	0x04, 0x0a
        /*01f2*/ 	.short	(.L_155 - .L_154)
	.align		4
.L_154:
        /*01f4*/ 	.word	index@(.nv.constant0._Z15rms_norm_kernelILi16EEvPKvPK6__halfPvffiibbb)
        /*01f8*/ 	.short	0x0210
        /*01fa*/ 	.short	0x002b


	//----- nvinfo : EIATTR_SW_WAR
	.align		4
.L_155:
        /*01fc*/ 	.byte	0x04, 0x36
        /*01fe*/ 	.short	(.L_157 - .L_156)
.L_156:
        /*0200*/ 	.word	0x00000008
.L_157:


//--------------------- .nv.info._Z15rms_norm_kernelILi15EEvPKvPK6__halfPvffiibbb --------------------------
	.section	.nv.info._Z15rms_norm_kernelILi15EEvPKvPK6__halfPvffiibbb,"",@"SHT_CUDA_INFO"
	.sectionflags	@""
	.align	4


	//----- nvinfo : EIATTR_CUDA_API_VERSION
	.align		4
        /*0000*/ 	.byte	0x04, 0x37
        /*0002*/ 	.short	(.L_159 - .L_158)
.L_158:
        /*0004*/ 	.word	0x00000082


	//----- nvinfo : EIATTR_KPARAM_INFO
	.align		4
.L_159:
        /*0008*/ 	.byte	0x04, 0x17
        /*000a*/ 	.short	(.L_161 - .L_160)
.L_160:
        /*000c*/ 	.word	0x00000000
        /*0010*/ 	.short	0x0009
        /*0012*/ 	.short	0x002a
        /*0014*/ 	.byte	0x00, 0xf0, 0x05, 0x00


	//----- nvinfo : EIATTR_KPARAM_INFO
	.align		4
.L_161:
        /*0018*/ 	.byte	0x04, 0x17
        /*001a*/ 	.short	(.L_163 - .L_162)
.L_162:
        /*001c*/ 	.word	0x00000000
        /*0020*/ 	.short	0x0008
        /*0022*/ 	.short	0x0029
        /*0024*/ 	.byte	0x00, 0xf0, 0x05, 0x00


	//----- nvinfo : EIATTR_KPARAM_INFO
	.align		4
.L_163:
        /*0028*/ 	.byte	0x04, 0x17
        /*002a*/ 	.short	(.L_165 - .L_164)
.L_164:
        /*002c*/ 	.word	0x00000000
        /*0030*/ 	.short	0x0007
        /*0032*/ 	.short	0x0028
        /*0034*/ 	.byte	0x00, 0xf0, 0x05, 0x00


	//----- nvinfo : EIATTR_KPARAM_INFO
	.align		4
.L_165:
        /*0038*/ 	.byte	0x04, 0x17
        /*003a*/ 	.short	(.L_167 - .L_166)
.L_166:
        /*003c*/ 	.word	0x00000000
        /*0040*/ 	.short	0x0006
        /*0042*/ 	.short	0x0024
        /*0044*/ 	.byte	0x00, 0xf0, 0x11, 0x00


	//----- nvinfo : EIATTR_KPARAM_INFO
	.align		4
.L_167:
        /*0048*/ 	.byte	0x04, 0x17
        /*004a*/ 	.short	(.L_169 - .L_168)
.L_168:
        /*004c*/ 	.word	0x00000000
        /*0050*/ 	.short	0x0005
        /*0052*/ 	.short	0x0020
        /*0054*/ 	.byte	0x00, 0xf0, 0x11, 0x00


	//----- nvinfo : EIATTR_KPARAM_INFO
	.align		4
.L_169:
        /*0058*/ 	.byte	0x04, 0x17
        /*005a*/ 	.short	(.L_171 - .L_170)
.L_170:
        /*005c*/ 	.word	0x00000000
        /*0060*/ 	.short	0x0004
        /*0062*/ 	.short	0x001c
        /*0064*/ 	.byte	0x00, 0xf0, 0x11, 0x00


	//----- nvinfo : EIATTR_KPARAM_INFO
	.align		4
.L_171:
        /*0068*/ 	.byte	0x04, 0x17
        /*006a*/ 	.short	(.L_173 - .L_172)
.L_172:
        /*006c*/ 	.word	0x00000000
        /*0070*/ 	.short	0x0003
        /*0072*/ 	.short	0x0018
        /*0074*/ 	.byte	0x00, 0xf0, 0x11, 0x00


	//----- nvinfo : EIATTR_KPARAM_INFO
	.align		4
.L_173:
        /*0078*/ 	.byte	0x04, 0x17
        /*007a*/ 	.short	(.L_175 - .L_174)
.L_174:
        /*007c*/ 	.word	0x00000000
        /*0080*/ 	.short	0x0002
        /*0082*/ 	.short	0x0010
        /*0084*/ 	.byte	0x00, 0xf0, 0x21, 0x00


	//----- nvinfo : EIATTR_KPARAM_INFO
	.align		4
.L_175:
        /*0088*/ 	.byte	0x04, 0x17
        /*008a*/ 	.short	(.L_177 - .L_176)
.L_176:
        /*008c*/ 	.word	0x00000000
        /*0090*/ 	.short	0x0001
        /*0092*/ 	.short	0x0008
        /*0094*/ 	.byte	0x00, 0xf0, 0x21, 0x00


	//----- nvinfo : EIATTR_KPARAM_INFO
	.align		4
.L_177:
        /*0098*/ 	.byte	0x04, 0x17
        /*009a*/ 	.short	(.L_179 - .L_178)
.L_178:
        /*009c*/ 	.word	0x00000000
        /*00a0*/ 	.short	0x0000
        /*00a2*/ 	.short	0x0000
        /*00a4*/ 	.byte	0x00, 0xf0, 0x21, 0x00


	//----- nvinfo : EIATTR_SPARSE_MMA_MASK
	.align		4
.L_179:
        /*00a8*/ 	.byte	0x03, 0x50
        /*00aa*/ 	.short	0x0000


	//----- nvinfo : EIATTR_MAXREG_COUNT
	.align		4
        /*00ac*/ 	.byte	0x03, 0x1b
        /*00ae*/ 	.short	0x00ff


	//----- nvinfo : EIATTR_NUM_BARRIERS
	.align		4
        /*00b0*/ 	.byte	0x02, 0x4c
        /*00b2*/ 	.byte	0x01
	.zero		1


	//----- nvinfo : EIATTR_MERCURY_ISA_VERSION
	.align		4
        /*00b4*/ 	.byte	0x03, 0x5f
        /*00b6*/ 	.short	0x0101


	//----- nvinfo : EIATTR_COOP_GROUP_MASK_REGIDS
	.align		4
        /*00b8*/ 	.byte	0x04, 0x29
        /*00ba*/ 	.short	(.L_181 - .L_180)


	//   ....[0]....
.L_180:
        /*00bc*/ 	.word	0xffffffff


	//   ....[1]....
        /*00c0*/ 	.word	0xffffffff


	//----- nvinfo : EIATTR_COOP_GROUP_INSTR_OFFSETS
	.align		4
.L_181:
        /*00c4*/ 	.byte	0x04, 0x28
        /*00c6*/ 	.short	(.L_183 - .L_182)


	//   ....[0]....
.L_182:
        /*00c8*/ 	.word	0x00001330


	//   ....[1]....
        /*00cc*/ 	.word	0x00001440


	//----- nvinfo : EIATTR_EXIT_INSTR_OFFSETS
	.align		4
.L_183:
        /*00d0*/ 	.byte	0x04, 0x1c
        /*00d2*/ 	.short	(.L_185 - .L_184)


	//   ....[0]....
.L_184:
        /*00d4*/ 	.word	0x00001590


	//   ....[1]....
        /*00d8*/ 	.word	0x00001650


	//   ....[2]....
        /*00dc*/ 	.word	0x00001710


	//   ....[3]....
        /*00e0*/ 	.word	0x000017d0


	//   ....[4]....
        /*00e4*/ 	.word	0x00001890


	//   ....[5]....
        /*00e8*/ 	.word	0x00001950


	//   ....[6]....
        /*00ec*/ 	.word	0x00001a10


	//   ....[7]....
        /*00f0*/ 	.word	0x00001ad0


	//   ....[8]....
        /*00f4*/ 	.word	0x00001b90


	//   ....[9]....
        /*00f8*/ 	.word	0x00001c50


	//   ....[10]....
        /*00fc*/ 	.word	0x00001d10


	//   ....[11]....
        /*0100*/ 	.word	0x00001dd0


	//   ....[12]....
        /*0104*/ 	.word	0x00001e90


	//   ....[13]....
        /*0108*/ 	.word	0x00001f50


	//   ....[14]....
        /*010c*/ 	.word	0x00002010


	//   ....[15]....
        /*0110*/ 	.word	0x000020b0


	//   ....[16]....
        /*0114*/ 	.word	0x000020c0


	//   ....[17]....
        /*0118*/ 	.word	0x00002170


	//   ....[18]....
        /*011c*/ 	.word	0x00002220


	//   ....[19]....
        /*0120*/ 	.word	0x000022d0


	//   ....[20]....
        /*0124*/ 	.word	0x00002380


	//   ....[21]....
        /*0128*/ 	.word	0x00002430


	//   ....[22]....
        /*012c*/ 	.word	0x000024e0


	//   ....[23]....
        /*0130*/ 	.word	0x00002590


	//   ....[24]....
        /*0134*/ 	.word	0x00002640


	//   ....[25]....
        /*0138*/ 	.word	0x000026f0


	//   ....[26]....
        /*013c*/ 	.word	0x000027a0


	//   ....[27]....
        /*0140*/ 	.word	0x00002850


	//   ....[28]....
        /*0144*/ 	.word	0x00002900


	//   ....[29]....
        /*0148*/ 	.word	0x000029b0


	//   ....[30]....
        /*014c*/ 	.word	0x00002a60


	//   ....[31]....
        /*0150*/ 	.word	0x00002af0


	//   ....[32]....
        /*0154*/ 	.word	0x00002b90


	//   ....[33]....
        /*0158*/ 	.word	0x00002c70


	//   ....[34]....
        /*015c*/ 	.word	0x00002d50


	//   ....[35]....
        /*0160*/ 	.word	0x00002e30


	//   ....[36]....
        /*0164*/ 	.word	0x00002f10


	//   ....[37]....
        /*0168*/ 	.word	0x00002ff0


	//   ....[38]....
        /*016c*/ 	.word	0x000030d0


	//   ....[39]....
        /*0170*/ 	.word	0x000031b0


	//   ....[40]....
        /*0174*/ 	.word	0x00003290


	//   ....[41]....
        /*0178*/ 	.word	0x00003370


	//   ....[42]....
        /*017c*/ 	.word	0x00003450


	//   ....[43]....
        /*0180*/ 	.word	0x00003530


	//   ....[44]....
        /*0184*/ 	.word	0x00003610


	//   ....[45]....
        /*0188*/ 	.word	0x000036f0


	//   ....[46]....
        /*018c*/ 	.word	0x000037d0


	//   ....[47]....
        /*0190*/ 	.word	0x00003890


	//   ....[48]....
        /*0194*/ 	.word	0x000038a0


	//   ....[49]....
        /*0198*/ 	.word	0x00003960


	//   ....[50]....
        /*019c*/ 	.word	0x00003a20


	//   ....[51]....
        /*01a0*/ 	.word	0x00003ae0


	//   ....[52]....
        /*01a4*/ 	.word	0x00003ba0


	//   ....[53]....
        /*01a8*/ 	.word	0x00003c60


	//   ....[54]....
        /*01ac*/ 	.word	0x00003d20


	//   ....[55]....
        /*01b0*/ 	.word	0x00003de0


	//   ....[56]....
        /*01b4*/ 	.word	0x00003ea0


	//   ....[57]....
        /*01b8*/ 	.word	0x00003f60


	//   ....[58]....
        /*01bc*/ 	.word	0x00004020


	//   ....[59]....
        /*01c0*/ 	.word	0x000040e0


	//   ....[60]....
        /*01c4*/ 	.word	0x000041a0


	//   ....[61]....
        /*01c8*/ 	.word	0x00004260


	//   ....[62]....
        /*01cc*/ 	.word	0x00004320


	//   ....[63]....
        /*01d0*/ 	.word	0x000043c0


	//----- nvinfo : EIATTR_CRS_STACK_SIZE
	.align		4
.L_185:
        /*01d4*/ 	.byte	0x04, 0x1e
        /*01d6*/ 	.short	(.L_187 - .L_186)
.L_186:
        /*01d8*/ 	.word	0x00000000


	//----- nvinfo : EIATTR_CBANK_PARAM_SIZE
	.align		4
.L_187:
        /*01dc*/ 	.byte	0x03, 0x19
        /*01de*/ 	.short	0x002b


	//----- nvinfo : EIATTR_PARAM_CBANK
	.align		4
        /*01e0*/ 	.byte	0x04, 0x0a
        /*01e2*/ 	.short	(.L_189 - .L_188)
	.align		4
.L_188:
        /*01e4*/ 	.word	index@(.nv.constant0._Z15rms_norm_kernelILi15EEvPKvPK6__halfPvffiibbb)
        /*01e8*/ 	.short	0x0210
        /*01ea*/ 	.short	0x002b


	//----- nvinfo : EIATTR_SW_WAR
	.align		4
.L_189:
        /*01ec*/ 	.byte	0x04, 0x36
        /*01ee*/ 	.short	(.L_191 - .L_190)
.L_190:
        /*01f0*/ 	.word	0x00000008
.L_191:


//--------------------- .nv.info._Z15rms_norm_kernelILi14EEvPKvPK6__halfPvffiibbb --------------------------
	.section	.nv.info._Z15rms_norm_kernelILi14EEvPKvPK6__halfPvffiibbb,"",@"SHT_CUDA_INFO"
	.sectionflags	@""
	.align	4


	//----- nvinfo : EIATTR_CUDA_API_VERSION
	.align		4
        /*0000*/ 	.byte	0x04, 0x37
        /*0002*/ 	.short	(.L_193 - .L_192)
.L_192:
        /*0004*/ 	.word	0x00000082


	//----- nvinfo : EIATTR_KPARAM_INFO
	.align		4
.L_193:
        /*0008*/ 	.byte	0x04, 0x17
        /*000a*/ 	.short	(.L_195 - .L_194)
.L_194:
        /*000c*/ 	.word	0x00000000
        /*0010*/ 	.short	0x0009
        /*0012*/ 	.short	0x002a
        /*0014*/ 	.byte	0x00, 0xf0, 0x05, 0x00


	//----- nvinfo : EIATTR_KPARAM_INFO
	.align		4
.L_195:
        /*0018*/ 	.byte	0x04, 0x17
        /*001a*/ 	.short	(.L_197 - .L_196)
.L_196:
        /*001c*/ 	.word	0x00000000
        /*0020*/ 	.short	0x0008
        /*0022*/ 	.short	0x0029
        /*0024*/ 	.byte	0x00, 0xf0, 0x05, 0x00


	//----- nvinfo : EIATTR_KPARAM_INFO
	.align		4
.L_197:
        /*0028*/ 	.byte	0x04, 0x17
        /*002a*/ 	.short	(.L_199 - .L_198)
.L_198:
        /*002c*/ 	.word	0x00000000
        /*0030*/ 	.short	0x0007
        /*0032*/ 	.short	0x0028
        /*0034*/ 	.byte	0x00, 0xf0, 0x05, 0x00


	//----- nvinfo : EIATTR_KPARAM_INFO
	.align		4
.L_199:
        /*0038*/ 	.byte	0x04, 0x17
        /*003a*/ 	.short	(.L_201 - .L_200)
.L_200:
        /*003c*/ 	.word	0x00000000
        /*0040*/ 	.short	0x0006
        /*0042*/ 	.short	0x0024
        /*0044*/ 	.byte	0x00, 0xf0, 0x11, 0x00


	//----- nvinfo : EIATTR_KPARAM_INFO
	.align		4
.L_201:
        /*0048*/ 	.byte	0x04, 0x17
        /*004a*/ 	.short	(.L_203 - .L_202)
.L_202:
        /*004c*/ 	.word	0x00000000
        /*0050*/ 	.short	0x0005
        /*0052*/ 	.short	0x0020
        /*0054*/ 	.byte	0x00, 0xf0, 0x11, 0x00


	//----- nvinfo : EIATTR_KPARAM_INFO
	.align		4
.L_203:
        /*0058*/ 	.byte	0x04, 0x17
        /*005a*/ 	.short	(.L_205 - .L_204)
.L_204:
        /*005c*/ 	.word	0x00000000
        /*0060*/ 	.short	0x0004
        /*0062*/ 	.short	0x001c
        /*0064*/ 	.byte	0x00, 0xf0, 0x11, 0x00


	//----- nvinfo : EIATTR_KPARAM_INFO
	.align		4
.L_205:
        /*0068*/ 	.byte	0x04, 0x17
        /*006a*/ 	.short	(.L_207 - .L_206)
.L_206:
        /*006c*/ 	.word	0x00000000
        /*0070*/ 	.short	0x0003
        /*0072*/ 	.short	0x0018
        /*0074*/ 	.byte	0x00, 0xf0, 0x11, 0x00


	//----- nvinfo : EIATTR_KPARAM_INFO
	.align		4
.L_207:
        /*0078*/ 	.byte	0x04, 0x17
        /*007a*/ 	.short	(.L_209 - .L_208)
.L_208:
        /*007c*/ 	.word	0x00000000
        /*0080*/ 	.short	0x0002
        /*0082*/ 	.short	0x0010
        /*0084*/ 	.byte	0x00, 0xf0, 0x21, 0x00


	//----- nvinfo : EIATTR_KPARAM_INFO
	.align		4
.L_209:
        /*0088*/ 	.byte	0x04, 0x17
        /*008a*/ 	.short	(.L_211 - .L_210)
.L_210:
        /*008c*/ 	.word	0x00000000
        /*0090*/ 	.short	0x0001
        /*0092*/ 	.short	0x0008
        /*0094*/ 	.byte	0x00, 0xf0, 0x21, 0x00


	//----- nvinfo : EIATTR_KPARAM_INFO
	.align		4
.L_211:
        /*0098*/ 	.byte	0x04, 0x17
        /*009a*/ 	.short	(.L_213 - .L_212)
.L_212:
        /*009c*/ 	.word	0x00000000
        /*00a0*/ 	.short	0x0000
        /*00a2*/ 	.short	0x0000
        /*00a4*/ 	.byte	0x00, 0xf0, 0x21, 0x00


	//----- nvinfo : EIATTR_SPARSE_MMA_MASK
	.align		4
.L_213:
        /*00a8*/ 	.byte	0x03, 0x50
        /*00aa*/ 	.short	0x0000


	//----- nvinfo : EIATTR_MAXREG_COUNT
	.align		4
        /*00ac*/ 	.byte	0x03, 0x1b
        /*00ae*/ 	.short	0x00ff


	//----- nvinfo : EIATTR_NUM_BARRIERS
	.align		4
        /*00b0*/ 	.byte	0x02, 0x4c
        /*00b2*/ 	.byte	0x01
	.zero		1


	//----- nvinfo : EIATTR_MERCURY_ISA_VERSION
	.align		4
        /*00b4*/ 	.byte	0x03, 0x5f
        /*00b6*/ 	.short	0x0101


	//----- nvinfo : EIATTR_COOP_GROUP_MASK_REGIDS
	.align		4
        /*00b8*/ 	.byte	0x04, 0x29
        /*00ba*/ 	.short	(.L_215 - .L_214)


	//   ....[0]....
.L_214:
        /*00bc*/ 	.word	0xffffffff


	//   ....[1]....
        /*00c0*/ 	.word	0xffffffff


	//----- nvinfo : EIATTR_COOP_GROUP_INSTR_OFFSETS
	.align		4
.L_215:
        /*00c4*/ 	.byte	0x04, 0x28
        /*00c6*/ 	.short	(.L_217 - .L_216)


	//   ....[0]....
.L_216:
        /*00c8*/ 	.word	0x000011d0


	//   ....[1]....
        /*00cc*/ 	.word	0x000012e0


	//----- nvinfo : EIATTR_EXIT_INSTR_OFFSETS
	.align		4
.L_217:
        /*00d0*/ 	.byte	0x04, 0x1c
        /*00d2*/ 	.short	(.L_219 - .L_218)


	//   ....[0]....
.L_218:
        /*00d4*/ 	.word	0x00001420


	//   ....[1]....
        /*00d8*/ 	.word	0x000014e0


	//   ....[2]....
        /*00dc*/ 	.word	0x000015a0


	//   ....[3]....
        /*00e0*/ 	.word	0x00001660


	//   ....[4]....
        /*00e4*/ 	.word	0x00001720


	//   ....[5]....
        /*00e8*/ 	.word	0x000017e0


	//   ....[6]....
        /*00ec*/ 	.word	0x000018a0


	//   ....[7]....
        /*00f0*/ 	.word	0x00001960


	//   ....[8]....
        /*00f4*/ 	.word	0x00001a20


	//   ....[9]....
        /*00f8*/ 	.word	0x00001ae0


	//   ....[10]....
        /*00fc*/ 	.word	0x00001ba0


	//   ....[11]....
        /*0100*/ 	.word	0x00001c60


	//   ....[12]....
        /*0104*/ 	.word	0x00001d20


	//   ....[13]....
        /*0108*/ 	.word	0x00001de0


	//   ....[14]....
        /*010c*/ 	.word	0x00001e80


	//   ....[15]....
        /*0110*/ 	.word	0x00001e90


	//   ....[16]....
        /*0114*/ 	.word	0x00001f40


	//   ....[17]....
        /*0118*/ 	.word	0x00001ff0


	//   ....[18]....
        /*011c*/ 	.word	0x000020a0


	//   ....[19]....
        /*0120*/ 	.word	0x00002150


	//   ....[20]....
        /*0124*/ 	.word	0x00002200


	//   ....[21]....
        /*0128*/ 	.word	0x000022b0


	//   ....[22]....
        /*012c*/ 	.word	0x00002360


	//   ....[23]....
        /*0130*/ 	.word	0x00002410


	//   ....[24]....
        /*0134*/ 	.word	0x000024c0


	//   ....[25]....
        /*0138*/ 	.word	0x00002570


	//   ....[26]....
        /*013c*/ 	.word	0x00002620


	//   ....[27]....
        /*0140*/ 	.word	0x000026d0


	//   ....[28]....
        /*0144*/ 	.word	0x00002780


	//   ....[29]....
        /*0148*/ 	.word	0x00002810


	//   ....[30]....
        /*014c*/ 	.word	0x000028b0


	//   ....[31]....
        /*0150*/ 	.word	0x00002990


	//   ....[32]....
        /*0154*/ 	.word	0x00002a70


	//   ....[33]....
        /*0158*/ 	.word	0x00002b50


	//   ....[34]....
        /*015c*/ 	.word	0x00002c30


	//   ....[35]....
        /*0160*/ 	.word	0x00002d10


	//   ....[36]....
        /*0164*/ 	.word	0x00002df0


	//   ....[37]....
        /*0168*/ 	.word	0x00002ed0


	//   ....[38]....
        /*016c*/ 	.word	0x00002fb0


	//   ....[39]....
        /*0170*/ 	.word	0x00003090


	//   ....[40]....
        /*0174*/ 	.word	0x00003170


	//   ....[41]....
        /*0178*/ 	.word	0x00003250


	//   ....[42]....
        /*017c*/ 	.word	0x00003330


	//   ....[43]....
        /*0180*/ 	.word	0x00003410


	//   ....[44]....
        /*0184*/ 	.word	0x000034d0


	//   ....[45]....
        /*0188*/ 	.word	0x000034e0


	//   ....[46]....
        /*018c*/ 	.word	0x000035a0


	//   ....[47]....
        /*0190*/ 	.word	0x00003660


	//   ....[48]....
        /*0194*/ 	.word	0x00003720


	//   ....[49]....
        /*0198*/ 	.word	0x000037e0


	//   ....[50]....
        /*019c*/ 	.word	0x000038a0


	//   ....[51]....
        /*01a0*/ 	.word	0x00003960


	//   ....[52]....
        /*01a4*/ 	.word	0x00003a20


	//   ....[53]....
        /*01a8*/ 	.word	0x00003ae0


	//   ....[54]....
        /*01ac*/ 	.word	0x00003ba0


	//   ....[55]....
        /*01b0*/ 	.word	0x00003c60


	//   ....[56]....
        /*01b4*/ 	.word	0x00003d20


	//   ....[57]....
        /*01b8*/ 	.word	0x00003de0


	//   ....[58]....
        /*01bc*/ 	.word	0x00003ea0


	//   ....[59]....
        /*01c0*/ 	.word	0x00003f40


	//----- nvinfo : EIATTR_CRS_STACK_SIZE
	.align		4
.L_219:
        /*01c4*/ 	.byte	0x04, 0x1e
        /*01c6*/ 	.short	(.L_221 - .L_220)
.L_220:
        /*01c8*/ 	.word	0x00000000


	//----- nvinfo : EIATTR_CBANK_PARAM_SIZE
	.align		4
.L_221:
        /*01cc*/ 	.byte	0x03, 0x19
        /*01ce*/ 	.short	0x002b


	//----- nvinfo : EIATTR_PARAM_CBANK
	.align		4
        /*01d0*/ 	.byte	0x04, 0x0a
        /*01d2*/ 	.short	(.L_223 - .L_222)
	.align		4
.L_222:
        /*01d4*/ 	.word	index@(.nv.constant0._Z15rms_norm_kernelILi14EEvPKvPK6__halfPvffiibbb)
        /*01d8*/ 	.short	0x0210
        /*01da*/ 	.short	0x002b


	//----- nvinfo : EIATTR_SW_WAR
	.align		4
.L_223:
        /*01dc*/ 	.byte	0x04, 0x36
        /*01de*/ 	.short	(.L_225 - .L_224)
.L_224:
        /*01e0*/ 	.word	0x00000008
.L_225:


//--------------------- .nv.info._Z15rms_norm_kernelILi13EEvPKvPK6__halfPvffiibbb --------------------------
	.section	.nv.info._Z15rms_norm_kernelILi13EEvPKvPK6__halfPvffiibbb,"",@"SHT_CUDA_INFO"
	.sectionflags	@""
	.align	4


	//----- nvinfo : EIATTR_CUDA_API_VERSION
	.align		4
        /*0000*/ 	.byte	0x04, 0x37
        /*0002*/ 	.short	(.L_227 - .L_226)
.L_226:
        /*0004*/ 	.word	0x00000082


	//----- nvinfo : EIATTR_KPARAM_INFO
	.align		4
.L_227:
        /*0008*/ 	.byte	0x04, 0x17
        /*000a*/ 	.short	(.L_229 - .L_228)
.L_228:
        /*000c*/ 	.word	0x00000000
        /*0010*/ 	.short	0x0009
        /*0012*/ 	.short	0x002a
        /*0014*/ 	.byte	0x00, 0xf0, 0x05, 0x00


	//----- nvinfo : EIATTR_KPARAM_INFO
	.align		4
.L_229:
        /*0018*/ 	.byte	0x04, 0x17
        /*001a*/ 	.short	(.L_231 - .L_230)
.L_230:
        /*001c*/ 	.word	0x00000000
        /*0020*/ 	.short	0x0008
        /*0022*/ 	.short	0x0029
        /*0024*/ 	.byte	0x00, 0xf0, 0x05, 0x00


	//----- nvinfo : EIATTR_KPARAM_INFO
	.align		4
.L_231:
        /*0028*/ 	.byte	0x04, 0x17
        /*002a*/ 	.short	(.L_233 - .L_232)
.L_232:
        /*002c*/ 	.word	0x00000000
        /*0030*/ 	.short	0x0007
        /*0032*/ 	.short	0x0028
        /*0034*/ 	.byte	0x00, 0xf0, 0x05, 0x00


	//----- nvinfo : EIATTR_KPARAM_INFO
	.align		4
.L_233:
        /*0038*/ 	.byte	0x04, 0x17
        /*003a*/ 	.short	(.L_235 - .L_234)
.L_234:
        /*003c*/ 	.word	0x00000000
        /*0040*/ 	.short	0x0006
        /*0042*/ 	.short	0x0024
        /*0044*/ 	.byte	0x00, 0xf0, 0x11, 0x00


	//----- nvinfo : EIATTR_KPARAM_INFO
	.align		4
.L_235:
        /*0048*/ 	.byte	0x04, 0x17
        /*004a*/ 	.short	(.L_237 - .L_236)
.L_236:
        /*004c*/ 	.word	0x00000000
        /*0050*/ 	.short	0x0005
        /*0052*/ 	.short	0x0020
        /*0054*/ 	.byte	0x00, 0xf0, 0x11, 0x00


	//----- nvinfo : EIATTR_KPARAM_INFO
	.align		4
.L_237:
        /*0058*/ 	.byte	0x04, 0x17
        /*005a*/ 	.short	(.L_239 - .L_238)
.L_238:
        /*005c*/ 	.word	0x00000000
        /*0060*/ 	.short	0x0004
        /*0062*/ 	.short	0x001c
        /*0064*/ 	.byte	0x00, 0xf0, 0x11, 0x00


	//----- nvinfo : EIATTR_KPARAM_INFO
	.align		4
.L_239:
        /*0068*/ 	.byte	0x04, 0x17
        /*006a*/ 	.short	(.L_241 - .L_240)
.L_240:
        /*006c*/ 	.word	0x00000000
        /*0070*/ 	.short	0x0003
        /*0072*/ 	.short	0x0018
        /*0074*/ 	.byte	0x00, 0xf0, 0x11, 0x00


	//----- nvinfo : EIATTR_KPARAM_INFO
	.align		4
.L_241:
        /*0078*/ 	.byte	0x04, 0x17
        /*007a*/ 	.short	(.L_243 - .L_242)
.L_242:
        /*007c*/ 	.word	0x00000000
        /*0080*/ 	.short	0x0002
        /*0082*/ 	.short	0x0010
        /*0084*/ 	.byte	0x00, 0xf0, 0x21, 0x00


	//----- nvinfo : EIATTR_KPARAM_INFO
	.align		4
.L_243:
        /*0088*/ 	.byte	0x04, 0x17
        /*008a*/ 	.short	(.L_245 - .L_244)
.L_244:
        /*008c*/ 	.word	0x00000000
        /*0090*/ 	.short	0x0001
        /*0092*/ 	.short	0x0008
        /*0094*/ 	.byte	0x00, 0xf0, 0x21, 0x00


	//----- nvinfo : EIATTR_KPARAM_INFO
	.align		4
.L_245:
        /*0098*/ 	.byte	0x04, 0x17
        /*009a*/ 	.short	(.L_247 - .L_246)
.L_246:
        /*009c*/ 	.word	0x00000000
        /*00a0*/ 	.short	0x0000
        /*00a2*/ 	.short	0x0000
        /*00a4*/ 	.byte	0x00, 0xf0, 0x21, 0x00


	//----- nvinfo : EIATTR_SPARSE_MMA_MASK
	.align		4
.L_247:
        /*00a8*/ 	.byte	0x03, 0x50
        /*00aa*/ 	.short	0x0000


	//----- nvinfo : EIATTR_MAXREG_COUNT
	.align		4
        /*00ac*/ 	.byte	0x03, 0x1b
        /*00ae*/ 	.short	0x00ff


	//----- nvinfo : EIATTR_NUM_BARRIERS
	.align		4
        /*00b0*/ 	.byte	0x02, 0x4c
        /*00b2*/ 	.byte	0x01
	.zero		1


	//----- nvinfo : EIATTR_MERCURY_ISA_VERSION
	.align		4
        /*00b4*/ 	.byte	0x03, 0x5f
        /*00b6*/ 	.short	0x0101


	//----- nvinfo : EIATTR_COOP_GROUP_MASK_REGIDS
	.align		4
        /*00b8*/ 	.byte	0x04, 0x29
        /*00ba*/ 	.short	(.L_249 - .L_248)


	//   ....[0]....
.L_248:
        /*00bc*/ 	.word	0xffffffff


	//   ....[1]....
        /*00c0*/ 	.word	0xffffffff


	//----- nvinfo : EIATTR_COOP_GROUP_INSTR_OFFSETS
	.align		4
.L_249:
        /*00c4*/ 	.byte	0x04, 0x28
        /*00c6*/ 	.short	(.L_251 - .L_250)


	//   ....[0]....
.L_250:
        /*00c8*/ 	.word	0x000010e0


	//   ....[1]....
        /*00cc*/ 	.word	0x00001210


	//----- nvinfo : EIATTR_EXIT_INSTR_OFFSETS
	.align		4
.L_251:
        /*00d0*/ 	.byte	0x04, 0x1c
        /*00d2*/ 	.short	(.L_253 - .L_252)


	//   ....[0]....
.L_252:
        /*00d4*/ 	.word	0x00001360


	//   ....[1]....
        /*00d8*/ 	.word	0x00001420


	//   ....[2]....
        /*00dc*/ 	.word	0x000014e0


	//   ....[3]....
        /*00e0*/ 	.word	0x000015a0


	//   ....[4]....
        /*00e4*/ 	.word	0x00001660


	//   ....[5]....
        /*00e8*/ 	.word	0x00001720


	//   ....[6]....
        /*00ec*/ 	.word	0x000017e0


	//   ....[7]....
        /*00f0*/ 	.word	0x000018a0


	//   ....[8]....
        /*00f4*/ 	.word	0x00001960


	//   ....[9]....
        /*00f8*/ 	.word	0x00001a20


	//   ....[10]....
        /*00fc*/ 	.word	0x00001ae0


	//   ....[11]....
        /*0100*/ 	.word	0x00001ba0


	//   ....[12]....
        /*0104*/ 	.word	0x00001c60


	//   ....[13]....
        /*0108*/ 	.word	0x00001d00


	//   ....[14]....
        /*010c*/ 	.word	0x00001d10


	//   ....[15]....
        /*0110*/ 	.word	0x00001dc0


	//   ....[16]....
        /*0114*/ 	.word	0x00001e70


	//   ....[17]....
        /*0118*/ 	.word	0x00001f20


	//   ....[18]....
        /*011c*/ 	.word	0x00001fd0


	//   ....[19]....
        /*0120*/ 	.word	0x00002080


	//   ....[20]....
        /*0124*/ 	.word	0x00002130


	//   ....[21]....
        /*0128*/ 	.word	0x000021e0


	//   ....[22]....
        /*012c*/ 	.word	0x00002290


	//   ....[23]....
        /*0130*/ 	.word	0x00002340


	//   ....[24]....
        /*0134*/ 	.word	0x000023f0


	//   ....[25]....
        /*0138*/ 	.word	0x000024a0


	//   ....[26]....
        /*013c*/ 	.word	0x00002550


	//   ....[27]....
        /*0140*/ 	.word	0x000025e0


	//   ....[28]....
        /*0144*/ 	.word	0x00002680


	//   ....[29]....
        /*0148*/ 	.word	0x00002760


	//   ....[30]....
        /*014c*/ 	.word	0x00002840


	//   ....[31]....
        /*0150*/ 	.word	0x00002920


	//   ....[32]....
        /*0154*/ 	.word	0x00002a00


	//   ....[33]....
        /*0158*/ 	.word	0x00002ae0


	//   ....[34]....
        /*015c*/ 	.word	0x00002bc0


	//   ....[35]....
        /*0160*/ 	.word	0x00002ca0


	//   ....[36]....
        /*0164*/ 	.word	0x00002d80


	//   ....[37]....
        /*0168*/ 	.word	0x00002e60


	//   ....[38]....
        /*016c*/ 	.word	0x00002f40


	//   ....[39]....
        /*0170*/ 	.word	0x00003020


	//   ....[40]....
        /*0174*/ 	.word	0x00003100


	//   ....[41]....
        /*0178*/ 	.word	0x000031c0


	//   ....[42]....
        /*017c*/ 	.word	0x000031d0


	//   ....[43]....
        /*0180*/ 	.word	0x00003290


	//   ....[44]....
        /*0184*/ 	.word	0x00003350


	//   ....[45]....
        /*0188*/ 	.word	0x00003410


	//   ....[46]....
        /*018c*/ 	.word	0x000034d0


	//   ....[47]....
        /*0190*/ 	.word	0x00003590


	//   ....[48]....
        /*0194*/ 	.word	0x00003650


	//   ....[49]....
        /*0198*/ 	.word	0x00003710


	//   ....[50]....
        /*019c*/ 	.word	0x000037d0


	//   ....[51]....
        /*01a0*/ 	.word	0x00003890


	//   ....[52]....
        /*01a4*/ 	.word	0x00003950


	//   ....[53]....
        /*01a8*/ 	.word	0x00003a10


	//   ....[54]....
        /*01ac*/ 	.word	0x00003ad0


	//   ....[55]....
        /*01b0*/ 	.word	0x00003b70


	//----- nvinfo : EIATTR_CRS_STACK_SIZE
	.align		4
.L_253:
        /*01b4*/ 	.byte	0x04, 0x1e
        /*01b6*/ 	.short	(.L_255 - .L_254)
.L_254:
        /*01b8*/ 	.word	0x00000000


	//----- nvinfo : EIATTR_CBANK_PARAM_SIZE
	.align		4
.L_255:
        /*01bc*/ 	.byte	0x03, 0x19
        /*01be*/ 	.short	0x002b


	//----- nvinfo : EIATTR_PARAM_CBANK
	.align		4
        /*01c0*/ 	.byte	0x04, 0x0a
        /*01c2*/ 	.short	(.L_257 - .L_256)
	.align		4
.L_256:
        /*01c4*/ 	.word	index@(.nv.constant0._Z15rms_norm_kernelILi13EEvPKvPK6__halfPvffiibbb)
        /*01c8*/ 	.short	0x0210
        /*01ca*/ 	.short	0x002b


	//----- nvinfo : EIATTR_SW_WAR
	.align		4
.L_257:
        /*01cc*/ 	.byte	0x04, 0x36
        /*01ce*/ 	.short	(.L_259 - .L_258)
.L_258:
        /*01d0*/ 	.word	0x00000008
.L_259:


//--------------------- .nv.info._Z15rms_norm_kernelILi12EEvPKvPK6__halfPvffiibbb --------------------------
	.section	.nv.info._Z15rms_norm_kernelILi12EEvPKvPK6__halfPvffiibbb,"",@"SHT_CUDA_INFO"
	.sectionflags	@""
	.align	4


	//----- nvinfo : EIATTR_CUDA_API_VERSION
	.align		4
        /*0000*/ 	.byte	0x04, 0x37
        /*0002*/ 	.short	(.L_261 - .L_260)
.L_260:
        /*0004*/ 	.word	0x00000082


	//----- nvinfo : EIATTR_KPARAM_INFO
	.align		4
.L_261:
        /*0008*/ 	.byte	0x04, 0x17
        /*000a*/ 	.short	(.L_263 - .L_262)
.L_262:
        /*000c*/ 	.word	0x00000000
        /*0010*/ 	.short	0x0009
        /*0012*/ 	.short	0x002a
        /*0014*/ 	.byte	0x00, 0xf0, 0x05, 0x00


	//----- nvinfo : EIATTR_KPARAM_INFO
	.align		4
.L_263:
        /*0018*/ 	.byte	0x04, 0x17
        /*001a*/ 	.short	(.L_265 - .L_264)
.L_264:
        /*001c*/ 	.word	0x00000000
        /*0020*/ 	.short	0x0008
        /*0022*/ 	.short	0x0029
        /*0024*/ 	.byte	0x00, 0xf0, 0x05, 0x00


	//----- nvinfo : EIATTR_KPARAM_INFO
	.align		4
.L_265:
        /*0028*/ 	.byte	0x04, 0x17
        /*002a*/ 	.short	(.L_267 - .L_266)
.L_266:
        /*002c*/ 	.word	0x00000000
        /*0030*/ 	.short	0x0007
        /*0032*/ 	.short	0x0028
        /*0034*/ 	.byte	0x00, 0xf0, 0x05, 0x00


	//----- nvinfo : EIATTR_KPARAM_INFO
	.align		4
.L_267:
        /*0038*/ 	.byte	0x04, 0x17
        /*003a*/ 	.short	(.L_269 - .L_268)
.L_268:
        /*003c*/ 	.word	0x00000000
        /*0040*/ 	.short	0x0006
        /*0042*/ 	.short	0x0024
        /*0044*/ 	.byte	0x00, 0xf0, 0x11, 0x00


	//----- nvinfo : EIATTR_KPARAM_INFO
	.align		4
.L_269:
        /*0048*/ 	.byte	0x04, 0x17
        /*004a*/ 	.short	(.L_271 - .L_270)
.L_270:
        /*004c*/ 	.word	0x00000000
        /*0050*/ 	.short	0x0005
        /*0052*/ 	.short	0x0020
        /*0054*/ 	.byte	0x00, 0xf0, 0x11, 0x00


	//----- nvinfo : EIATTR_KPARAM_INFO
	.align		4
.L_271:
        /*0058*/ 	.byte	0x04, 0x17
        /*005a*/ 	.short	(.L_273 - .L_272)
.L_272:
        /*005c*/ 	.word	0x00000000
        /*0060*/ 	.short	0x0004
        /*0062*/ 	.short	0x001c
        /*0064*/ 	.byte	0x00, 0xf0, 0x11, 0x00


	//----- nvinfo : EIATTR_KPARAM_INFO
	.align		4
.L_273:
        /*0068*/ 	.byte	0x04, 0x17
        /*006a*/ 	.short	(.L_275 - .L_274)
.L_274:
        /*006c*/ 	.word	0x00000000
        /*0070*/ 	.short	0x0003
        /*0072*/ 	.short	0x0018
        /*0074*/ 	.byte	0x00, 0xf0, 0x11, 0x00


	//----- nvinfo : EIATTR_KPARAM_INFO
	.align		4
.L_275:
        /*0078*/ 	.byte	0x04, 0x17
        /*007a*/ 	.short	(.L_277 - .L_276)
.L_276:
        /*007c*/ 	.word	0x00000000
        /*0080*/ 	.short	0x0002
        /*0082*/ 	.short	0x0010
        /*0084*/ 	.byte	0x00, 0xf0, 0x21, 0x00


	//----- nvinfo : EIATTR_KPARAM_INFO
	.align		4
.L_277:
        /*0088*/ 	.byte	0x04, 0x17
        /*008a*/ 	.short	(.L_279 - .L_278)
.L_278:
        /*008c*/ 	.word	0x00000000
        /*0090*/ 	.short	0x0001
        /*0092*/ 	.short	0x0008
        /*0094*/ 	.byte	0x00, 0xf0, 0x21, 0x00


	//----- nvinfo : EIATTR_KPARAM_INFO
	.align		4
.L_279:
        /*0098*/ 	.byte	0x04, 0x17
        /*009a*/ 	.short	(.L_281 - .L_280)
.L_280:
        /*009c*/ 	.word	0x00000000
        /*00a0*/ 	.short	0x0000
        /*00a2*/ 	.short	0x0000
        /*00a4*/ 	.byte	0x00, 0xf0, 0x21, 0x00


	//----- nvinfo : EIATTR_SPARSE_MMA_MASK
	.align		4
.L_281:
        /*00a8*/ 	.byte	0x03, 0x50
        /*00aa*/ 	.short	0x0000


	//----- nvinfo : EIATTR_MAXREG_COUNT
	.align		4
        /*00ac*/ 	.byte	0x03, 0x1b
        /*00ae*/ 	.short	0x00ff


	//----- nvinfo : EIATTR_NUM_BARRIERS
	.align		4
        /*00b0*/ 	.byte	0x02, 0x4c
        /*00b2*/ 	.byte	0x01
	.zero		1


	//----- nvinfo : EIATTR_MERCURY_ISA_VERSION
	.align		4
        /*00b4*/ 	.byte	0x03, 0x5f
        /*00b6*/ 	.short	0x0101


	//----- nvinfo : EIATTR_COOP_GROUP_MASK_REGIDS
	.align		4
        /*00b8*/ 	.byte	0x04, 0x29
        /*00ba*/ 	.short	(.L_283 - .L_282)


	//   ....[0]....
.L_282:
        /*00bc*/ 	.word	0xffffffff


	//   ....[1]....
        /*00c0*/ 	.word	0xffffffff


	//----- nvinfo : EIATTR_COOP_GROUP_INSTR_OFFSETS
	.align		4
.L_283:
        /*00c4*/ 	.byte	0x04, 0x28
        /*00c6*/ 	.short	(.L_285 - .L_284)


	//   ....[0]....
.L_284:
        /*00c8*/ 	.word	0x00000fa0


	//   ....[1]....
        /*00cc*/ 	.word	0x000010b0


	//----- nvinfo : EIATTR_EXIT_INSTR_OFFSETS
	.align		4
.L_285:
        /*00d0*/ 	.byte	0x04, 0x1c
        /*00d2*/ 	.short	(.L_287 - .L_286)


	//   ....[0]....
.L_286:
        /*00d4*/ 	.word	0x000011f0


	//   ....[1]....
        /*00d8*/ 	.word	0x000012b0


	//   ....[2]....
        /*00dc*/ 	.word	0x00001370


	//   ....[3]....
        /*00e0*/ 	.word	0x00001430


	//   ....[4]....
        /*00e4*/ 	.word	0x000014f0


	//   ....[5]....
        /*00e8*/ 	.word	0x000015b0


	//   ....[6]....
        /*00ec*/ 	.word	0x00001670


	//   ....[7]....
        /*00f0*/ 	.word	0x00001730


	//   ....[8]....
        /*00f4*/ 	.word	0x000017f0


	//   ....[9]....
        /*00f8*/ 	.word	0x000018b0


	//   ....[10]....
        /*00fc*/ 	.word	0x00001970


	//   ....[11]....
        /*0100*/ 	.word	0x00001a30


	//   ....[12]....
        /*0104*/ 	.word	0x00001ad0


	//   ....[13]....
        /*0108*/ 	.word	0x00001ae0


	//   ....[14]....
        /*010c*/ 	.word	0x00001b90


	//   ....[15]....
        /*0110*/ 	.word	0x00001c40


	//   ....[16]....
        /*0114*/ 	.word	0x00001cf0


	//   ....[17]....
        /*0118*/ 	.word	0x00001da0


	//   ....[18]....
        /*011c*/ 	.word	0x00001e50


	//   ....[19]....
        /*0120*/ 	.word	0x00001f00


	//   ....[20]....
        /*0124*/ 	.word	0x00001fb0


	//   ....[21]....
        /*0128*/ 	.word	0x00002060


	//   ....[22]....
        /*012c*/ 	.word	0x00002110


	//   ....[23]....
        /*0130*/ 	.word	0x000021c0


	//   ....[24]....
        /*0134*/ 	.word	0x00002270


	//   ....[25]....
        /*0138*/ 	.word	0x00002300


	//   ....[26]....
        /*013c*/ 	.word	0x000023a0


	//   ....[27]....
        /*0140*/ 	.word	0x00002480


	//   ....[28]....
        /*0144*/ 	.word	0x00002560


	//   ....[29]....
        /*0148*/ 	.word	0x00002640


	//   ....[30]....
        /*014c*/ 	.word	0x00002720


	//   ....[31]....
        /*0150*/ 	.word	0x00002800


	//   ....[32]....
        /*0154*/ 	.word	0x000028e0


	//   ....[33]....
        /*0158*/ 	.word	0x000029c0


	//   ....[34]....
        /*015c*/ 	.word	0x00002aa0


	//   ....[35]....
        /*0160*/ 	.word	0x00002b80


	//   ....[36]....
        /*0164*/ 	.word	0x00002c60


	//   ....[37]....
        /*0168*/ 	.word	0x00002d40


	//   ....[38]....
        /*016c*/ 	.word	0x00002e00


	//   ....[39]....
        /*0170*/ 	.word	0x00002e10


	//   ....[40]....
        /*0174*/ 	.word	0x00002ed0


	//   ....[41]....
        /*0178*/ 	.word	0x00002f90


	//   ....[42]....
        /*017c*/ 	.word	0x00003050


	//   ....[43]....
        /*0180*/ 	.word	0x00003110


	//   ....[44]....
        /*0184*/ 	.word	0x000031d0


	//   ....[45]....
        /*0188*/ 	.word	0x00003290


	//   ....[46]....
        /*018c*/ 	.word	0x00003350


	//   ....[47]....
        /*0190*/ 	.word	0x00003410


	//   ....[48]....
        /*0194*/ 	.word	0x000034d0


	//   ....[49]....
        /*0198*/ 	.word	0x00003590


	//   ....[50]....
        /*019c*/ 	.word	0x00003650


	//   ....[51]....
        /*01a0*/ 	.word	0x000036f0


	//----- nvinfo : EIATTR_CRS_STACK_SIZE
	.align		4
.L_287:
        /*01a4*/ 	.byte	0x04, 0x1e
        /*01a6*/ 	.short	(.L_289 - .L_288)
.L_288:
        /*01a8*/ 	.word	0x00000000


	//----- nvinfo : EIATTR_CBANK_PARAM_SIZE
	.align		4
.L_289:
        /*01ac*/ 	.byte	0x03, 0x19
        /*01ae*/ 	.short	0x002b


	//----- nvinfo : EIATTR_PARAM_CBANK
	.align		4
        /*01b0*/ 	.byte	0x04, 0x0a
        /*01b2*/ 	.short	(.L_291 - .L_290)
	.align		4
.L_290:
        /*01b4*/ 	.word	index@(.nv.constant0._Z15rms_norm_kernelILi12EEvPKvPK6__halfPvffiibbb)
        /*01b8*/ 	.short	0x0210
        /*01ba*/ 	.short	0x002b


	//----- nvinfo : EIATTR_SW_WAR
	.align		4
.L_291:
        /*01bc*/ 	.byte	0x04, 0x36
        /*01be*/ 	.short	(.L_293 - .L_292)
.L_292:
        /*01c0*/ 	.word	0x00000008
.L_293:


//--------------------- .nv.info._Z15rms_norm_kernelILi11EEvPKvPK6__halfPvffiibbb --------------------------
	.section	.nv.info._Z15rms_norm_kernelILi11EEvPKvPK6__halfPvffiibbb,"",@"SHT_CUDA_INFO"
	.sectionflags	@""
	.align	4


	//----- nvinfo : EIATTR_CUDA_API_VERSION
	.align		4
        /*0000*/ 	.byte	0x04, 0x37
        /*0002*/ 	.short	(.L_295 - .L_294)
.L_294:
        /*0004*/ 	.word	0x00000082


	//----- nvinfo : EIATTR_KPARAM_INFO
	.align		4
.L_295:
        /*0008*/ 	.byte	0x04, 0x17
        /*000a*/ 	.short	(.L_297 - .L_296)
.L_296:
        /*000c*/ 	.word	0x00000000
        /*0010*/ 	.short	0x0009
        /*0012*/ 	.short	0x002a
        /*0014*/ 	.byte	0x00, 0xf0, 0x05, 0x00


	//----- nvinfo : EIATTR_KPARAM_INFO
	.align		4
.L_297:
        /*0018*/ 	.byte	0x04, 0x17
        /*001a*/ 	.short	(.L_299 - .L_298)
.L_298:
        /*001c*/ 	.word	0x00000000
        /*0020*/ 	.short	0x0008
        /*0022*/ 	.short	0x0029
        /*0024*/ 	.byte	0x00, 0xf0, 0x05, 0x00


	//----- nvinfo : EIATTR_KPARAM_INFO
	.align		4
.L_299:
        /*0028*/ 	.byte	0x04, 0x17
        /*002a*/ 	.short	(.L_301 - .L_300)
.L_300:
        /*002c*/ 	.word	0x00000000
        /*0030*/ 	.short	0x0007
        /*0032*/ 	.short	0x0028
        /*0034*/ 	.byte	0x00, 0xf0, 0x05, 0x00


	//----- nvinfo : EIATTR_KPARAM_INFO
	.align		4
.L_301:
        /*0038*/ 	.byte	0x04, 0x17
        /*003a*/ 	.short	(.L_303 - .L_302)
.L_302:
        /*003c*/ 	.word	0x00000000
        /*0040*/ 	.short	0x0006
        /*0042*/ 	.short	0x0024
        /*0044*/ 	.byte	0x00, 0xf0, 0x11, 0x00


	//----- nvinfo : EIATTR_KPARAM_INFO
	.align		4
.L_303:
        /*0048*/ 	.byte	0x04, 0x17
        /*004a*/ 	.short	(.L_305 - .L_304)
.L_304:
        /*004c*/ 	.word	0x00000000
        /*0050*/ 	.short	0x0005
        /*0052*/ 	.short	0x0020
        /*0054*/ 	.byte	0x00, 0xf0, 0x11, 0x00


	//----- nvinfo : EIATTR_KPARAM_INFO
	.align		4
.L_305:
        /*0058*/ 	.byte	0x04, 0x17
        /*005a*/ 	.short	(.L_307 - .L_306)
.L_306:
        /*005c*/ 	.word	0x00000000
        /*0060*/ 	.short	0x0004
        /*0062*/ 	.short	0x001c
        /*0064*/ 	.byte	0x00, 0xf0, 0x11, 0x00


	//----- nvinfo : EIATTR_KPARAM_INFO
	.align		4
.L_307:
        /*0068*/ 	.byte	0x04, 0x17
        /*006a*/ 	.short	(.L_309 - .L_308)
.L_308:
        /*006c*/ 	.word	0x00000000
        /*0070*/ 	.short	0x0003
        /*0072*/ 	.short	0x0018
        /*0074*/ 	.byte	0x00, 0xf0, 0x11, 0x00


	//----- nvinfo : EIATTR_KPARAM_INFO
	.align		4
.L_309:
        /*0078*/ 	.byte	0x04, 0x17
        /*007a*/ 	.short	(.L_311 - .L_310)
.L_310:
        /*007c*/ 	.word	0x00000000
        /*0080*/ 	.short	0x0002
        /*0082*/ 	.short	0x0010
        /*0084*/ 	.byte	0x00, 0xf0, 0x21, 0x00


	//----- nvinfo : EIATTR_KPARAM_INFO
	.align		4
.L_311:
        /*0088*/ 	.byte	0x04, 0x17
        /*008a*/ 	.short	(.L_313 - .L_312)
.L_312:
        /*008c*/ 	.word	0x00000000
        /*0090*/ 	.short	0x0001
        /*0092*/ 	.short	0x0008
        /*0094*/ 	.byte	0x00, 0xf0, 0x21, 0x00


	//----- nvinfo : EIATTR_KPARAM_INFO
	.align		4
.L_313:
        /*0098*/ 	.byte	0x04, 0x17
        /*009a*/ 	.short	(.L_315 - .L_314)
.L_314:
        /*009c*/ 	.word	0x00000000
        /*00a0*/ 	.short	0x0000
        /*00a2*/ 	.short	0x0000
        /*00a4*/ 	.byte	0x00, 0xf0, 0x21, 0x00


	//----- nvinfo : EIATTR_SPARSE_MMA_MASK
	.align		4
.L_315:
        /*00a8*/ 	.byte	0x03, 0x50
        /*00aa*/ 	.short	0x0000


	//----- nvinfo : EIATTR_MAXREG_COUNT
	.align		4
        /*00ac*/ 	.byte	0x03, 0x1b
        /*00ae*/ 	.short	0x00ff


	//----- nvinfo : EIATTR_NUM_BARRIERS
	.align		4
        /*00b0*/ 	.byte	0x02, 0x4c
        /*00b2*/ 	.byte	0x01
	.zero		1


	//----- nvinfo : EIATTR_MERCURY_ISA_VERSION
	.align		4
        /*00b4*/ 	.byte	0x03, 0x5f
        /*00b6*/ 	.short	0x0101


	//----- nvinfo : EIATTR_COOP_GROUP_MASK_REGIDS
	.align		4
        /*00b8*/ 	.byte	0x04, 0x29
        /*00ba*/ 	.short	(.L_317 - .L_316)


	//   ....[0]....
.L_316:
        /*00bc*/ 	.word	0xffffffff


	//   ....[1]....
        /*00c0*/ 	.word	0xffffffff


	//----- nvinfo : EIATTR_COOP_GROUP_INSTR_OFFSETS
	.align		4
.L_317:
        /*00c4*/ 	.byte	0x04, 0x28
        /*00c6*/ 	.short	(.L_319 - .L_318)


	//   ....[0]....
.L_318:
        /*00c8*/ 	.word	0x00000e80


	//   ....[1]....
        /*00cc*/ 	.word	0x00000f90


	//----- nvinfo : EIATTR_EXIT_INSTR_OFFSETS
	.align		4
.L_319:
        /*00d0*/ 	.byte	0x04, 0x1c
        /*00d2*/ 	.short	(.L_321 - .L_320)


	//   ....[0]....
.L_320:
        /*00d4*/ 	.word	0x000010d0


	//   ....[1]....
        /*00d8*/ 	.word	0x00001190


	//   ....[2]....
        /*00dc*/ 	.word	0x00001250


	//   ....[3]....
        /*00e0*/ 	.word	0x00001310


	//   ....[4]....
        /*00e4*/ 	.word	0x000013d0


	//   ....[5]....
        /*00e8*/ 	.word	0x00001490


	//   ....[6]....
        /*00ec*/ 	.word	0x00001550


	//   ....[7]....
        /*00f0*/ 	.word	0x00001610


	//   ....[8]....
        /*00f4*/ 	.word	0x000016d0


	//   ....[9]....
        /*00f8*/ 	.word	0x00001790


	//   ....[10]....
        /*00fc*/ 	.word	0x00001850


	//   ....[11]....
        /*0100*/ 	.word	0x000018f0


	//   ....[12]....
        /*0104*/ 	.word	0x00001900


	//   ....[13]....
        /*0108*/ 	.word	0x000019b0


	//   ....[14]....
        /*010c*/ 	.word	0x00001a60


	//   ....[15]....
        /*0110*/ 	.word	0x00001b10


	//   ....[16]....
        /*0114*/ 	.word	0x00001bc0


	//   ....[17]....
        /*0118*/ 	.word	0x00001c70


	//   ....[18]....
        /*011c*/ 	.word	0x00001d20


	//   ....[19]....
        /*0120*/ 	.word	0x00001dd0


	//   ....[20]....
        /*0124*/ 	.word	0x00001e80


	//   ....[21]....
        /*0128*/ 	.word	0x00001f30


	//   ....[22]....
        /*012c*/ 	.word	0x00001fe0


	//   ....[23]....
        /*0130*/ 	.word	0x00002070


	//   ....[24]....
        /*0134*/ 	.word	0x00002110


	//   ....[25]....
        /*0138*/ 	.word	0x000021f0


	//   ....[26]....
        /*013c*/ 	.word	0x000022d0


	//   ....[27]....
        /*0140*/ 	.word	0x000023b0


	//   ....[28]....
        /*0144*/ 	.word	0x00002490


	//   ....[29]....
        /*0148*/ 	.word	0x00002570


	//   ....[30]....
        /*014c*/ 	.word	0x00002650


	//   ....[31]....
        /*0150*/ 	.word	0x00002730


	//   ....[32]....
        /*0154*/ 	.word	0x00002810


	//   ....[33]....
        /*0158*/ 	.word	0x000028f0


	//   ....[34]....
        /*015c*/ 	.word	0x000029d0


	//   ....[35]....
        /*0160*/ 	.word	0x00002a90


	//   ....[36]....
        /*0164*/ 	.word	0x00002aa0


	//   ....[37]....
        /*0168*/ 	.word	0x00002b60


	//   ....[38]....
        /*016c*/ 	.word	0x00002c20


	//   ....[39]....
        /*0170*/ 	.word	0x00002ce0


	//   ....[40]....
        /*0174*/ 	.word	0x00002da0


	//   ....[41]....
        /*0178*/ 	.word	0x00002e60


	//   ....[42]....
        /*017c*/ 	.word	0x00002f20


	//   ....[43]....
        /*0180*/ 	.word	0x00002fe0


	//   ....[44]....
        /*0184*/ 	.word	0x000030a0


	//   ....[45]....
        /*0188*/ 	.word	0x00003160


	//   ....[46]....
        /*018c*/ 	.word	0x00003220


	//   ....[47]....
        /*0190*/ 	.word	0x000032c0


	//----- nvinfo : EIATTR_CRS_STACK_SIZE
	.align		4
.L_321:
        /*0194*/ 	.byte	0x04, 0x1e
        /*0196*/ 	.short	(.L_323 - .L_322)
.L_322:
        /*0198*/ 	.word	0x00000000


	//----- nvinfo : EIATTR_CBANK_PARAM_SIZE
	.align		4
.L_323:
        /*019c*/ 	.byte	0x03, 0x19
        /*019e*/ 	.short	0x002b


	//----- nvinfo : EIATTR_PARAM_CBANK
	.align		4
        /*01a0*/ 	.byte	0x04, 0x0a
        /*01a2*/ 	.short	(.L_325 - .L_324)
	.align		4
.L_324:
        /*01a4*/ 	.word	index@(.nv.constant0._Z15rms_norm_kernelILi11EEvPKvPK6__halfPvffiibbb)
        /*01a8*/ 	.short	0x0210
        /*01aa*/ 	.short	0x002b


	//----- nvinfo : EIATTR_SW_WAR
	.align		4
.L_325:
        /*01ac*/ 	.byte	0x04, 0x36
        /*01ae*/ 	.short	(.L_327 - .L_326)
.L_326:
        /*01b0*/ 	.word	0x00000008
.L_327:


//--------------------- .nv.info._Z15rms_norm_kernelILi10EEvPKvPK6__halfPvffiibbb --------------------------
	.section	.nv.info._Z15rms_norm_kernelILi10EEvPKvPK6__halfPvffiibbb,"",@"SHT_CUDA_INFO"
	.sectionflags	@""
	.align	4


	//----- nvinfo : EIATTR_CUDA_API_VERSION
	.align		4
        /*0000*/ 	.byte	0x04, 0x37
        /*0002*/ 	.short	(.L_329 - .L_328)
.L_328:
        /*0004*/ 	.word	0x00000082


	//----- nvinfo : EIATTR_KPARAM_INFO
	.align		4
.L_329:
        /*0008*/ 	.byte	0x04, 0x17
        /*000a*/ 	.short	(.L_331 - .L_330)
.L_330:
        /*000c*/ 	.word	0x00000000
        /*0010*/ 	.short	0x0009
        /*0012*/ 	.short	0x002a
        /*0014*/ 	.byte	0x00, 0xf0, 0x05, 0x00


	//----- nvinfo : EIATTR_KPARAM_INFO
	.align		4
.L_331:
        /*0018*/ 	.byte	0x04, 0x17
        /*001a*/ 	.short	(.L_333 - .L_332)
.L_332:
        /*001c*/ 	.word	0x00000000
        /*0020*/ 	.short	0x0008
        /*0022*/ 	.short	0x0029
        /*0024*/ 	.byte	0x00, 0xf0, 0x05, 0x00


	//----- nvinfo : EIATTR_KPARAM_INFO
	.align		4
.L_333:
        /*0028*/ 	.byte	0x04, 0x17
        /*002a*/ 	.short	(.L_335 - .L_334)
.L_334:
        /*002c*/ 	.word	0x00000000
        /*0030*/ 	.short	0x0007
        /*0032*/ 	.short	0x0028
        /*0034*/ 	.byte	0x00, 0xf0, 0x05, 0x00


	//----- nvinfo : EIATTR_KPARAM_INFO
	.align		4
.L_335:
        /*0038*/ 	.byte	0x04, 0x17
        /*003a*/ 	.short	(.L_337 - .L_336)
.L_336:
        /*003c*/ 	.word	0x00000000
        /*0040*/ 	.short	0x0006
        /*0042*/ 	.short	0x0024
        /*0044*/ 	.byte	0x00, 0xf0, 0x11, 0x00


	//----- nvinfo : EIATTR_KPARAM_INFO
	.align		4
.L_337:
        /*0048*/ 	.byte	0x04, 0x17
        /*004a*/ 	.short	(.L_339 - .L_338)
.L_338:
        /*004c*/ 	.word	0x00000000
        /*0050*/ 	.short	0x0005
        /*0052*/ 	.short	0x0020
        /*0054*/ 	.byte	0x00, 0xf0, 0x11, 0x00


	//----- nvinfo : EIATTR_KPARAM_INFO
	.align		4
.L_339:
        /*0058*/ 	.byte	0x04, 0x17
        /*005a*/ 	.short	(.L_341 - .L_340)
.L_340:
        /*005c*/ 	.word	0x00000000
        /*0060*/ 	.short	0x0004
        /*0062*/ 	.short	0x001c
        /*0064*/ 	.byte	0x00, 0xf0, 0x11, 0x00


	//----- nvinfo : EIATTR_KPARAM_INFO
	.align		4
.L_341:
        /*0068*/ 	.byte	0x04, 0x17
        /*006a*/ 	.short	(.L_343 - .L_342)
.L_342:
        /*006c*/ 	.word	0x00000000
        /*0070*/ 	.short	0x0003
        /*0072*/ 	.short	0x0018
        /*0074*/ 	.byte	0x00, 0xf0, 0x11, 0x00


	//----- nvinfo : EIATTR_KPARAM_INFO
	.align		4
.L_343:
        /*0078*/ 	.byte	0x04, 0x17
        /*007a*/ 	.short	(.L_345 - .L_344)
.L_344:
        /*007c*/ 	.word	0x00000000
        /*0080*/ 	.short	0x0002
        /*0082*/ 	.short	0x0010
        /*0084*/ 	.byte	0x00, 0xf0, 0x21, 0x00


	//----- nvinfo : EIATTR_KPARAM_INFO
	.align		4
.L_345:
        /*0088*/ 	.byte	0x04, 0x17
        /*008a*/ 	.short	(.L_347 - .L_346)
.L_346:
        /*008c*/ 	.word	0x00000000
        /*0090*/ 	.short	0x0001
        /*0092*/ 	.short	0x0008
        /*0094*/ 	.byte	0x00, 0xf0, 0x21, 0x00


	//----- nvinfo : EIATTR_KPARAM_INFO
	.align		4
.L_347:
        /*0098*/ 	.byte	0x04, 0x17
        /*009a*/ 	.short	(.L_349 - .L_348)
.L_348:
        /*009c*/ 	.word	0x00000000
        /*00a0*/ 	.short	0x0000
        /*00a2*/ 	.short	0x0000
        /*00a4*/ 	.byte	0x00, 0xf0, 0x21, 0x00


	//----- nvinfo : EIATTR_SPARSE_MMA_MASK
	.align		4
.L_349:
        /*00a8*/ 	.byte	0x03, 0x50
        /*00aa*/ 	.short	0x0000


	//----- nvinfo : EIATTR_MAXREG_COUNT
	.align		4
        /*00ac*/ 	.byte	0x03, 0x1b
        /*00ae*/ 	.short	0x00ff


	//----- nvinfo : EIATTR_NUM_BARRIERS
	.align		4
        /*00b0*/ 	.byte	0x02, 0x4c
        /*00b2*/ 	.byte	0x01
	.zero		1


	//----- nvinfo : EIATTR_MERCURY_ISA_VERSION
	.align		4
        /*00b4*/ 	.byte	0x03, 0x5f
        /*00b6*/ 	.short	0x0101


	//----- nvinfo : EIATTR_COOP_GROUP_MASK_REGIDS
	.align		4
        /*00b8*/ 	.byte	0x04, 0x29
        /*00ba*/ 	.short	(.L_351 - .L_350)


	//   ....[0]....
.L_350:
        /*00bc*/ 	.word	0xffffffff


	//   ....[1]....
        /*00c0*/ 	.word	0xffffffff


	//----- nvinfo : EIATTR_COOP_GROUP_INSTR_OFFSETS
	.align		4
.L_351:
        /*00c4*/ 	.byte	0x04, 0x28
        /*00c6*/ 	.short	(.L_353 - .L_352)


	//   ....[0]....
.L_352:
        /*00c8*/ 	.word	0x00000d50


	//   ....[1]....
        /*00cc*/ 	.word	0x00000e60


	//----- nvinfo : EIATTR_EXIT_INSTR_OFFSETS
	.align		4
.L_353:
        /*00d0*/ 	.byte	0x04, 0x1c
        /*00d2*/ 	.short	(.L_355 - .L_354)


	//   ....[0]....
.L_354:
        /*00d4*/ 	.word	0x00000fa0


	//   ....[1]....
        /*00d8*/ 	.word	0x00001060


	//   ....[2]....
        /*00dc*/ 	.word	0x00001120


	//   ....[3]....
        /*00e0*/ 	.word	0x000011e0


	//   ....[4]....
        /*00e4*/ 	.word	0x000012a0


	//   ....[5]....
        /*00e8*/ 	.word	0x00001360


	//   ....[6]....
        /*00ec*/ 	.word	0x00001420


	//   ....[7]....
        /*00f0*/ 	.word	0x000014e0


	//   ....[8]....
        /*00f4*/ 	.word	0x000015a0


	//   ....[9]....
        /*00f8*/ 	.word	0x00001660


	//   ....[10]....
        /*00fc*/ 	.word	0x00001700


	//   ....[11]....
        /*0100*/ 	.word	0x00001710


	//   ....[12]....
        /*0104*/ 	.word	0x000017c0


	//   ....[13]....
        /*0108*/ 	.word	0x00001870


	//   ....[14]....
        /*010c*/ 	.word	0x00001920


	//   ....[15]....
        /*0110*/ 	.word	0x000019d0


	//   ....[16]....
        /*0114*/ 	.word	0x00001a80


	//   ....[17]....
        /*0118*/ 	.word	0x00001b30


	//   ....[18]....
        /*011c*/ 	.word	0x00001be0


	//   ....[19]....
        /*0120*/ 	.word	0x00001c90


	//   ....[20]....
        /*0124*/ 	.word	0x00001d40


	//   ....[21]....
        /*0128*/ 	.word	0x00001dd0


	//   ....[22]....
        /*012c*/ 	.word	0x00001e70


	//   ....[23]....
        /*0130*/ 	.word	0x00001f50


	//   ....[24]....
        /*0134*/ 	.word	0x00002030


	//   ....[25]....
        /*0138*/ 	.word	0x00002110


	//   ....[26]....
        /*013c*/ 	.word	0x000021f0


	//   ....[27]....
        /*0140*/ 	.word	0x000022d0


	//   ....[28]....
        /*0144*/ 	.word	0x000023b0


	//   ....[29]....
        /*0148*/ 	.word	0x00002490


	//   ....[30]....
        /*014c*/ 	.word	0x00002570


	//   ....[31]....
        /*0150*/ 	.word	0x00002650


	//   ....[32]....
        /*0154*/ 	.word	0x00002710


	//   ....[33]....
        /*0158*/ 	.word	0x00002720


	//   ....[34]....
        /*015c*/ 	.word	0x000027e0


	//   ....[35]....
        /*0160*/ 	.word	0x000028a0


	//   ....[36]....
        /*0164*/ 	.word	0x00002960


	//   ....[37]....
        /*0168*/ 	.word	0x00002a20


	//   ....[38]....
        /*016c*/ 	.word	0x00002ae0


	//   ....[39]....
        /*0170*/ 	.word	0x00002ba0


	//   ....[40]....
        /*0174*/ 	.word	0x00002c60


	//   ....[41]....
        /*0178*/ 	.word	0x00002d20


	//   ....[42]....
        /*017c*/ 	.word	0x00002de0


	//   ....[43]....
        /*0180*/ 	.word	0x00002e80


	//----- nvinfo : EIATTR_CRS_STACK_SIZE
	.align		4
.L_355:
        /*0184*/ 	.byte	0x04, 0x1e
        /*0186*/ 	.short	(.L_357 - .L_356)
.L_356:
        /*0188*/ 	.word	0x00000000


	//----- nvinfo : EIATTR_CBANK_PARAM_SIZE
	.align		4
.L_357:
        /*018c*/ 	.byte	0x03, 0x19
        /*018e*/ 	.short	0x002b


	//----- nvinfo : EIATTR_PARAM_CBANK
	.align		4
        /*0190*/ 	.byte	0x04, 0x0a
        /*0192*/ 	.short	(.L_359 - .L_358)
	.align		4
.L_358:
        /*0194*/ 	.word	index@(.nv.constant0._Z15rms_norm_kernelILi10EEvPKvPK6__halfPvffiibbb)
        /*0198*/ 	.short	0x0210
        /*019a*/ 	.short	0x002b


	//----- nvinfo : EIATTR_SW_WAR
	.align		4
.L_359:
        /*019c*/ 	.byte	0x04, 0x36
        /*019e*/ 	.short	(.L_361 - .L_360)
.L_360:
        /*01a0*/ 	.word	0x00000008
.L_361:


//--------------------- .nv.info._Z15rms_norm_kernelILi9EEvPKvPK6__halfPvffiibbb --------------------------
	.section	.nv.info._Z15rms_norm_kernelILi9EEvPKvPK6__halfPvffiibbb,"",@"SHT_CUDA_INFO"
	.sectionflags	@""
	.align	4


	//----- nvinfo : EIATTR_CUDA_API_VERSION
	.align		4
        /*0000*/ 	.byte	0x04, 0x37
        /*0002*/ 	.short	(.L_363 - .L_362)
.L_362:
        /*0004*/ 	.word	0x00000082


	//----- nvinfo : EIATTR_KPARAM_INFO
	.align		4
.L_363:
        /*0008*/ 	.byte	0x04, 0x17
        /*000a*/ 	.short	(.L_365 - .L_364)
.L_364:
        /*000c*/ 	.word	0x00000000
        /*0010*/ 	.short	0x0009
        /*0012*/ 	.short	0x002a
        /*0014*/ 	.byte	0x00, 0xf0, 0x05, 0x00


	//----- nvinfo : EIATTR_KPARAM_INFO
	.align		4
.L_365:
        /*0018*/ 	.byte	0x04, 0x17
        /*001a*/ 	.short	(.L_367 - .L_366)
.L_366:
        /*001c*/ 	.word	0x00000000
        /*0020*/ 	.short	0x0008
        /*0022*/ 	.short	0x0029
        /*0024*/ 	.byte	0x00, 0xf0, 0x05, 0x00


	//----- nvinfo : EIATTR_KPARAM_INFO
	.align		4
.L_367:
        /*0028*/ 	.byte	0x04, 0x17
        /*002a*/ 	.short	(.L_369 - .L_368)
.L_368:
        /*002c*/ 	.word	0x00000000
        /*0030*/ 	.short	0x0007
        /*0032*/ 	.short	0x0028
        /*0034*/ 	.byte	0x00, 0xf0, 0x05, 0x00


	//----- nvinfo : EIATTR_KPARAM_INFO
	.align		4
.L_369:
        /*0038*/ 	.byte	0x04, 0x17
        /*003a*/ 	.short	(.L_371 - .L_370)
.L_370:
        /*003c*/ 	.word	0x00000000
        /*0040*/ 	.short	0x0006
        /*0042*/ 	.short	0x0024
        /*0044*/ 	.byte	0x00, 0xf0, 0x11, 0x00


	//----- nvinfo : EIATTR_KPARAM_INFO
	.align		4
.L_371:
        /*0048*/ 	.byte	0x04, 0x17
        /*004a*/ 	.short	(.L_373 - .L_372)
.L_372:
        /*004c*/ 	.word	0x00000000
        /*0050*/ 	.short	0x0005
        /*0052*/ 	.short	0x0020
        /*0054*/ 	.byte	0x00, 0xf0, 0x11, 0x00


	//----- nvinfo : EIATTR_KPARAM_INFO
	.align		4
.L_373:
        /*0058*/ 	.byte	0x04, 0x17
        /*005a*/ 	.short	(.L_375 - .L_374)
.L_374:
        /*005c*/ 	.word	0x00000000
        /*0060*/ 	.short	0x0004
        /*0062*/ 	.short	0x001c
        /*0064*/ 	.byte	0x00, 0xf0, 0x11, 0x00


	//----- nvinfo : EIATTR_KPARAM_INFO
	.align		4
.L_375:
        /*0068*/ 	.byte	0x04, 0x17
        /*006a*/ 	.short	(.L_377 - .L_376)
.L_376:
        /*006c*/ 	.word	0x00000000
        /*0070*/ 	.short	0x0003
        /*0072*/ 	.short	0x0018
        /*0074*/ 	.byte	0x00, 0xf0, 0x11, 0x00


	//----- nvinfo : EIATTR_KPARAM_INFO
	.align		4
.L_377:
        /*0078*/ 	.byte	0x04, 0x17
        /*007a*/ 	.short	(.L_379 - .L_378)
.L_378:
        /*007c*/ 	.word	0x00000000
        /*0080*/ 	.short	0x0002
        /*0082*/ 	.short	0x0010
        /*0084*/ 	.byte	0x00, 0xf0, 0x21, 0x00


	//----- nvinfo : EIATTR_KPARAM_INFO
	.align		4
.L_379:
        /*0088*/ 	.byte	0x04, 0x17
        /*008a*/ 	.short	(.L_381 - .L_380)
.L_380:
        /*008c*/ 	.word	0x00000000
        /*0090*/ 	.short	0x0001
        /*0092*/ 	.short	0x0008
        /*0094*/ 	.byte	0x00, 0xf0, 0x21, 0x00


	//----- nvinfo : EIATTR_KPARAM_INFO
	.align		4
.L_381:
        /*0098*/ 	.byte	0x04, 0x17
        /*009a*/ 	.short	(.L_383 - .L_382)
.L_382:
        /*009c*/ 	.word	0x00000000
        /*00a0*/ 	.short	0x0000
        /*00a2*/ 	.short	0x0000
        /*00a4*/ 	.byte	0x00, 0xf0, 0x21, 0x00


	//----- nvinfo : EIATTR_SPARSE_MMA_MASK
	.align		4
.L_383:
        /*00a8*/ 	.byte	0x03, 0x50
        /*00aa*/ 	.short	0x0000


	//----- nvinfo : EIATTR_MAXREG_COUNT
	.align		4
        /*00ac*/ 	.byte	0x03, 0x1b
        /*00ae*/ 	.short	0x00ff


	//----- nvinfo : EIATTR_NUM_BARRIERS
	.align		4
        /*00b0*/ 	.byte	0x02, 0x4c
        /*00b2*/ 	.byte	0x01
	.zero		1


	//----- nvinfo : EIATTR_MERCURY_ISA_VERSION
	.align		4
        /*00b4*/ 	.byte	0x03, 0x5f
        /*00b6*/ 	.short	0x0101


	//----- nvinfo : EIATTR_COOP_GROUP_MASK_REGIDS
	.align		4
        /*00b8*/ 	.byte	0x04, 0x29
        /*00ba*/ 	.short	(.L_385 - .L_384)


	//   ....[0]....
.L_384:
        /*00bc*/ 	.word	0xffffffff


	//   ....[1]....
        /*00c0*/ 	.word	0xffffffff


	//----- nvinfo : EIATTR_COOP_GROUP_INSTR_OFFSETS
	.align		4
.L_385:
        /*00c4*/ 	.byte	0x04, 0x28
        /*00c6*/ 	.short	(.L_387 - .L_386)


	//   ....[0]....
.L_386:
        /*00c8*/ 	.word	0x00000c30


	//   ....[1]....
        /*00cc*/ 	.word	0x00000d60


	//----- nvinfo : EIATTR_EXIT_INSTR_OFFSETS
	.align		4
.L_387:
        /*00d0*/ 	.byte	0x04, 0x1c
        /*00d2*/ 	.short	(.L_389 - .L_388)


	//   ....[0]....
.L_388:
        /*00d4*/ 	.word	0x00000ea0


	//   ....[1]....
        /*00d8*/ 	.word	0x00000f60


	//   ....[2]....
        /*00dc*/ 	.word	0x00001020


	//   ....[3]....
        /*00e0*/ 	.word	0x000010e0


	//   ....[4]....
        /*00e4*/ 	.word	0x000011a0


	//   ....[5]....
        /*00e8*/ 	.word	0x00001260


	//   ....[6]....
        /*00ec*/ 	.word	0x00001320


	//   ....[7]....
        /*00f0*/ 	.word	0x000013e0


	//   ....[8]....
        /*00f4*/ 	.word	0x000014a0


	//   ....[9]....
        /*00f8*/ 	.word	0x00001540


	//   ....[10]....
        /*00fc*/ 	.word	0x00001550


	//   ....[11]....
        /*0100*/ 	.word	0x00001600


	//   ....[12]....
        /*0104*/ 	.word	0x000016b0


	//   ....[13]....
        /*0108*/ 	.word	0x00001760


	//   ....[14]....
        /*010c*/ 	.word	0x00001810


	//   ....[15]....
        /*0110*/ 	.word	0x000018c0


	//   ....[16]....
        /*0114*/ 	.word	0x00001970


	//   ....[17]....
        /*0118*/ 	.word	0x00001a20


	//   ....[18]....
        /*011c*/ 	.word	0x00001ad0


	//   ....[19]....
        /*0120*/ 	.word	0x00001b60


	//   ....[20]....
        /*0124*/ 	.word	0x00001c00


	//   ....[21]....
        /*0128*/ 	.word	0x00001ce0


	//   ....[22]....
        /*012c*/ 	.word	0x00001dc0


	//   ....[23]....
        /*0130*/ 	.word	0x00001ea0


	//   ....[24]....
        /*0134*/ 	.word	0x00001f80


	//   ....[25]....
        /*0138*/ 	.word	0x00002060


	//   ....[26]....
        /*013c*/ 	.word	0x00002140


	//   ....[27]....
        /*0140*/ 	.word	0x00002220


	//   ....[28]....
        /*0144*/ 	.word	0x00002300


	//   ....[29]....
        /*0148*/ 	.word	0x000023c0


	//   ....[30]....
        /*014c*/ 	.word	0x000023d0


	//   ....[31]....
        /*0150*/ 	.word	0x00002490


	//   ....[32]....
        /*0154*/ 	.word	0x00002550


	//   ....[33]....
        /*0158*/ 	.word	0x00002610


	//   ....[34]....
        /*015c*/ 	.word	0x000026d0


	//   ....[35]....
        /*0160*/ 	.word	0x00002790


	//   ....[36]....
        /*0164*/ 	.word	0x00002850


	//   ....[37]....
        /*0168*/ 	.word	0x00002910


	//   ....[38]....
        /*016c*/ 	.word	0x000029d0


	//   ....[39]....
        /*0170*/ 	.word	0x00002a70


	//----- nvinfo : EIATTR_CRS_STACK_SIZE
	.align		4
.L_389:
        /*0174*/ 	.byte	0x04, 0x1e
        /*0176*/ 	.short	(.L_391 - .L_390)
.L_390:
        /*0178*/ 	.word	0x00000000


	//----- nvinfo : EIATTR_CBANK_PARAM_SIZE
	.align		4
.L_391:
        /*017c*/ 	.byte	0x03, 0x19
        /*017e*/ 	.short	0x002b


	//----- nvinfo : EIATTR_PARAM_CBANK
	.align		4
        /*0180*/ 	.byte	0x04, 0x0a
        /*0182*/ 	.short	(.L_393 - .L_392)
	.align		4
.L_392:
        /*0184*/ 	.word	index@(.nv.constant0._Z15rms_norm_kernelILi9EEvPKvPK6__halfPvffiibbb)
        /*0188*/ 	.short	0x0210
        /*018a*/ 	.short	0x002b


	//----- nvinfo : EIATTR_SW_WAR
	.align		4
.L_393:
        /*018c*/ 	.byte	0x04, 0x36
        /*018e*/ 	.short	(.L_395 - .L_394)
.L_394:
        /*0190*/ 	.word	0x00000008
.L_395:


//--------------------- .nv.info._Z15rms_norm_kernelILi8EEvPKvPK6__halfPvffiibbb --------------------------
	.section	.nv.info._Z15rms_norm_kernelILi8EEvPKvPK6__halfPvffiibbb,"",@"SHT_CUDA_INFO"
	.sectionflags	@""
	.align	4


	//----- nvinfo : EIATTR_CUDA_API_VERSION
	.align		4
        /*0000*/ 	.byte	0x04, 0x37
        /*0002*/ 	.short	(.L_397 - .L_396)
.L_396:
        /*0004*/ 	.word	0x00000082


	//----- nvinfo : EIATTR_KPARAM_INFO
	.align		4
.L_397:
        /*0008*/ 	.byte	0x04, 0x17
        /*000a*/ 	.short	(.L_399 - .L_398)
.L_398:
        /*000c*/ 	.word	0x00000000
        /*0010*/ 	.short	0x0009
        /*0012*/ 	.short	0x002a
        /*0014*/ 	.byte	0x00, 0xf0, 0x05, 0x00


	//----- nvinfo : EIATTR_KPARAM_INFO
	.align		4
.L_399:
        /*0018*/ 	.byte	0x04, 0x17
        /*001a*/ 	.short	(.L_401 - .L_400)
.L_400:
        /*001c*/ 	.word	0x00000000
        /*0020*/ 	.short	0x0008
        /*0022*/ 	.short	0x0029
        /*0024*/ 	.byte	0x00, 0xf0, 0x05, 0x00


	//----- nvinfo : EIATTR_KPARAM_INFO
	.align		4
.L_401:
        /*0028*/ 	.byte	0x04, 0x17
        /*002a*/ 	.short	(.L_403 - .L_402)
.L_402:
        /*002c*/ 	.word	0x00000000
        /*0030*/ 	.short	0x0007
        /*0032*/ 	.short	0x0028
        /*0034*/ 	.byte	0x00, 0xf0, 0x05, 0x00


	//----- nvinfo : EIATTR_KPARAM_INFO
	.align		4
.L_403:
        /*0038*/ 	.byte	0x04, 0x17
        /*003a*/ 	.short	(.L_405 - .L_404)
.L_404:
        /*003c*/ 	.word	0x00000000
        /*0040*/ 	.short	0x0006
        /*0042*/ 	.short	0x0024
        /*0044*/ 	.byte	0x00, 0xf0, 0x11, 0x00


	//----- nvinfo : EIATTR_KPARAM_INFO
	.align		4
.L_405:
        /*0048*/ 	.byte	0x04, 0x17
        /*004a*/ 	.short	(.L_407 - .L_406)
.L_406:
        /*004c*/ 	.word	0x00000000
        /*0050*/ 	.short	0x0005
        /*0052*/ 	.short	0x0020
        /*0054*/ 	.byte	0x00, 0xf0, 0x11, 0x00


	//----- nvinfo : EIATTR_KPARAM_INFO
	.align		4
.L_407:
        /*0058*/ 	.byte	0x04, 0x17
        /*005a*/ 	.short	(.L_409 - .L_408)
.L_408:
        /*005c*/ 	.word	0x00000000
        /*0060*/ 	.short	0x0004
        /*0062*/ 	.short	0x001c
        /*0064*/ 	.byte	0x00, 0xf0, 0x11, 0x00


	//----- nvinfo : EIATTR_KPARAM_INFO
	.align		4
.L_409:
        /*0068*/ 	.byte	0x04, 0x17
        /*006a*/ 	.short	(.L_411 - .L_410)
.L_410:
        /*006c*/ 	.word	0x00000000
        /*0070*/ 	.short	0x0003
        /*0072*/ 	.short	0x0018
        /*0074*/ 	.byte	0x00, 0xf0, 0x11, 0x00


	//----- nvinfo : EIATTR_KPARAM_INFO
	.align		4
.L_411:
        /*0078*/ 	.byte	0x04, 0x17
        /*007a*/ 	.short	(.L_413 - .L_412)
.L_412:
        /*007c*/ 	.word	0x00000000
        /*0080*/ 	.short	0x0002
        /*0082*/ 	.short	0x0010
        /*0084*/ 	.byte	0x00, 0xf0, 0x21, 0x00


	//----- nvinfo : EIATTR_KPARAM_INFO
	.align		4
.L_413:
        /*0088*/ 	.byte	0x04, 0x17
        /*008a*/ 	.short	(.L_415 - .L_414)
.L_414:
        /*008c*/ 	.word	0x00000000
        /*0090*/ 	.short	0x0001
        /*0092*/ 	.short	0x0008
        /*0094*/ 	.byte	0x00, 0xf0, 0x21, 0x00


	//----- nvinfo : EIATTR_KPARAM_INFO
	.align		4
.L_415:
        /*0098*/ 	.byte	0x04, 0x17
        /*009a*/ 	.short	(.L_417 - .L_416)
.L_416:
        /*009c*/ 	.word	0x00000000
        /*00a0*/ 	.short	0x0000
        /*00a2*/ 	.short	0x0000
        /*00a4*/ 	.byte	0x00, 0xf0, 0x21, 0x00


	//----- nvinfo : EIATTR_SPARSE_MMA_MASK
	.align		4
.L_417:
        /*00a8*/ 	.byte	0x03, 0x50
        /*00aa*/ 	.short	0x0000


	//----- nvinfo : EIATTR_MAXREG_COUNT
	.align		4
        /*00ac*/ 	.byte	0x03, 0x1b
        /*00ae*/ 	.short	0x00ff


	//----- nvinfo : EIATTR_NUM_BARRIERS
	.align		4
        /*00b0*/ 	.byte	0x02, 0x4c
        /*00b2*/ 	.byte	0x01
	.zero		1


	//----- nvinfo : EIATTR_MERCURY_ISA_VERSION
	.align		4
        /*00b4*/ 	.byte	0x03, 0x5f
        /*00b6*/ 	.short	0x0101


	//----- nvinfo : EIATTR_COOP_GROUP_MASK_REGIDS
	.align		4
        /*00b8*/ 	.byte	0x04, 0x29
        /*00ba*/ 	.short	(.L_419 - .L_418)


	//   ....[0]....
.L_418:
        /*00bc*/ 	.word	0xffffffff


	//   ....[1]....
        /*00c0*/ 	.word	0xffffffff


	//----- nvinfo : EIATTR_COOP_GROUP_INSTR_OFFSETS
	.align		4
.L_419:
        /*00c4*/ 	.byte	0x04, 0x28
        /*00c6*/ 	.short	(.L_421 - .L_420)


	//   ....[0]....
.L_420:
        /*00c8*/ 	.word	0x00000b20


	//   ....[1]....
        /*00cc*/ 	.word	0x00000c30


	//----- nvinfo : EIATTR_EXIT_INSTR_OFFSETS
	.align		4
.L_421:
        /*00d0*/ 	.byte	0x04, 0x1c
        /*00d2*/ 	.short	(.L_423 - .L_422)


	//   ....[0]....
.L_422:
        /*00d4*/ 	.word	0x00000d70


	//   ....[1]....
        /*00d8*/ 	.word	0x00000e30


	//   ....[2]....
        /*00dc*/ 	.word	0x00000ef0


	//   ....[3]....
        /*00e0*/ 	.word	0x00000fb0


	//   ....[4]....
        /*00e4*/ 	.word	0x00001070


	//   ....[5]....
        /*00e8*/ 	.word	0x00001130


	//   ....[6]....
        /*00ec*/ 	.word	0x000011f0


	//   ....[7]....
        /*00f0*/ 	.word	0x000012b0


	//   ....[8]....
        /*00f4*/ 	.word	0x00001350


	//   ....[9]....
        /*00f8*/ 	.word	0x00001360


	//   ....[10]....
        /*00fc*/ 	.word	0x00001410


	//   ....[11]....
        /*0100*/ 	.word	0x000014c0


	//   ....[12]....
        /*0104*/ 	.word	0x00001570


	//   ....[13]....
        /*0108*/ 	.word	0x00001620


	//   ....[14]....
        /*010c*/ 	.word	0x000016d0


	//   ....[15]....
        /*0110*/ 	.word	0x00001780


	//   ....[16]....
        /*0114*/ 	.word	0x00001830


	//   ....[17]....
        /*0118*/ 	.word	0x000018c0


	//   ....[18]....
        /*011c*/ 	.word	0x00001960


	//   ....[19]....
        /*0120*/ 	.word	0x00001a40


	//   ....[20]....
        /*0124*/ 	.word	0x00001b20


	//   ....[21]....
        /*0128*/ 	.word	0x00001c00


	//   ....[22]....
        /*012c*/ 	.word	0x00001ce0


	//   ....[23]....
        /*0130*/ 	.word	0x00001dc0


	//   ....[24]....
        /*0134*/ 	.word	0x00001ea0


	//   ....[25]....
        /*0138*/ 	.word	0x00001f80


	//   ....[26]....
        /*013c*/ 	.word	0x00002040


	//   ....[27]....
        /*0140*/ 	.word	0x00002050


	//   ....[28]....
        /*0144*/ 	.word	0x00002110


	//   ....[29]....
        /*0148*/ 	.word	0x000021d0


	//   ....[30]....
        /*014c*/ 	.word	0x00002290


	//   ....[31]....
        /*0150*/ 	.word	0x00002350


	//   ....[32]....
        /*0154*/ 	.word	0x00002410


	//   ....[33]....
        /*0158*/ 	.word	0x000024d0


	//   ....[34]....
        /*015c*/ 	.word	0x00002590


	//   ....[35]....
        /*0160*/ 	.word	0x00002630


	//----- nvinfo : EIATTR_CRS_STACK_SIZE
	.align		4
.L_423:
        /*0164*/ 	.byte	0x04, 0x1e
        /*0166*/ 	.short	(.L_425 - .L_424)
.L_424:
        /*0168*/ 	.word	0x00000000


	//----- nvinfo : EIATTR_CBANK_PARAM_SIZE
	.align		4
.L_425:
        /*016c*/ 	.byte	0x03, 0x19
        /*016e*/ 	.short	0x002b


	//----- nvinfo : EIATTR_PARAM_CBANK
	.align		4
        /*0170*/ 	.byte	0x04, 0x0a
        /*0172*/ 	.short	(.L_427 - .L_426)
	.align		4
.L_426:
        /*0174*/ 	.word	index@(.nv.constant0._Z15rms_norm_kernelILi8EEvPKvPK6__halfPvffiibbb)
        /*0178*/ 	.short	0x0210
        /*017a*/ 	.short	0x002b


	//----- nvinfo : EIATTR_SW_WAR
	.align		4
.L_427:
        /*017c*/ 	.byte	0x04, 0x36
        /*017e*/ 	.short	(.L_429 - .L_428)
.L_428:
        /*0180*/ 	.word	0x00000008
.L_429:


//--------------------- .nv.info._Z15rms_norm_kernelILi7EEvPKvPK6__halfPvffiibbb --------------------------
	.section	.nv.info._Z15rms_norm_kernelILi7EEvPKvPK6__halfPvffiibbb,"",@"SHT_CUDA_INFO"
	.sectionflags	@""
	.align	4


	//----- nvinfo : EIATTR_CUDA_API_VERSION
	.align		4
        /*0000*/ 	.byte	0x04, 0x37
        /*0002*/ 	.short	(.L_431 - .L_430)
.L_430:
        /*0004*/ 	.word	0x00000082


	//----- nvinfo : EIATTR_KPARAM_INFO
	.align		4
.L_431:
        /*0008*/ 	.byte	0x04, 0x17
        /*000a*/ 	.short	(.L_433 - .L_432)
.L_432:
        /*000c*/ 	.word	0x00000000
        /*0010*/ 	.short	0x0009
        /*0012*/ 	.short	0x002a
        /*0014*/ 	.byte	0x00, 0xf0, 0x05, 0x00


	//----- nvinfo : EIATTR_KPARAM_INFO
	.align		4
.L_433:
        /*0018*/ 	.byte	0x04, 0x17
        /*001a*/ 	.short	(.L_435 - .L_434)
.L_434:
        /*001c*/ 	.word	0x00000000
        /*0020*/ 	.short	0x0008
        /*0022*/ 	.short	0x0029
        /*0024*/ 	.byte	0x00, 0xf0, 0x05, 0x00


	//----- nvinfo : EIATTR_KPARAM_INFO
	.align		4
.L_435:
        /*0028*/ 	.byte	0x04, 0x17
        /*002a*/ 	.short	(.L_437 - .L_436)
.L_436:
        /*002c*/ 	.word	0x00000000
        /*0030*/ 	.short	0x0007
        /*0032*/ 	.short	0x0028
        /*0034*/ 	.byte	0x00, 0xf0, 0x05, 0x00


	//----- nvinfo : EIATTR_KPARAM_INFO
	.align		4
.L_437:
        /*0038*/ 	.byte	0x04, 0x17
        /*003a*/ 	.short	(.L_439 - .L_438)
.L_438:
        /*003c*/ 	.word	0x00000000
        /*0040*/ 	.short	0x0006
        /*0042*/ 	.short	0x0024
        /*0044*/ 	.byte	0x00, 0xf0, 0x11, 0x00


	//----- nvinfo : EIATTR_KPARAM_INFO
	.align		4
.L_439:
        /*0048*/ 	.byte	0x04, 0x17
        /*004a*/ 	.short	(.L_441 - .L_440)
.L_440:
        /*004c*/ 	.word	0x00000000
        /*0050*/ 	.short	0x0005
        /*0052*/ 	.short	0x0020
        /*0054*/ 	.byte	0x00, 0xf0, 0x11, 0x00


	//----- nvinfo : EIATTR_KPARAM_INFO
	.align		4
.L_441:
        /*0058*/ 	.byte	0x04, 0x17
        /*005a*/ 	.short	(.L_443 - .L_442)
.L_442:
        /*005c*/ 	.word	0x00000000
        /*0060*/ 	.short	0x0004
        /*0062*/ 	.short	0x001c
        /*0064*/ 	.byte	0x00, 0xf0, 0x11, 0x00


	//----- nvinfo : EIATTR_KPARAM_INFO
	.align		4
.L_443:
        /*0068*/ 	.byte	0x04, 0x17
        /*006a*/ 	.short	(.L_445 - .L_444)
.L_444:
        /*006c*/ 	.word	0x00000000
        /*0070*/ 	.short	0x0003
        /*0072*/ 	.short	0x0018
        /*0074*/ 	.byte	0x00, 0xf0, 0x11, 0x00


	//----- nvinfo : EIATTR_KPARAM_INFO
	.align		4
.L_445:
        /*0078*/ 	.byte	0x04, 0x17
        /*007a*/ 	.short	(.L_447 - .L_446)
.L_446:
        /*007c*/ 	.word	0x00000000
        /*0080*/ 	.short	0x0002
        /*0082*/ 	.short	0x0010
        /*0084*/ 	.byte	0x00, 0xf0, 0x21, 0x00


	//----- nvinfo : EIATTR_KPARAM_INFO
	.align		4
.L_447:
        /*0088*/ 	.byte	0x04, 0x17
        /*008a*/ 	.short	(.L_449 - .L_448)
.L_448:
        /*008c*/ 	.word	0x00000000
        /*0090*/ 	.short	0x0001
        /*0092*/ 	.short	0x0008
        /*0094*/ 	.byte	0x00, 0xf0, 0x21, 0x00


	//----- nvinfo : EIATTR_KPARAM_INFO
	.align		4
.L_449:
        /*0098*/ 	.byte	0x04, 0x17
        /*009a*/ 	.short	(.L_451 - .L_450)
.L_450:
        /*009c*/ 	.word	0x00000000
        /*00a0*/ 	.short	0x0000
        /*00a2*/ 	.short	0x0000
        /*00a4*/ 	.byte	0x00, 0xf0, 0x21, 0x00


	//----- nvinfo : EIATTR_SPARSE_MMA_MASK
	.align		4
.L_451:
        /*00a8*/ 	.byte	0x03, 0x50
        /*00aa*/ 	.short	0x0000


	//----- nvinfo : EIATTR_MAXREG_COUNT
	.align		4
        /*00ac*/ 	.byte	0x03, 0x1b
        /*00ae*/ 	.short	0x00ff


	//----- nvinfo : EIATTR_NUM_BARRIERS
	.align		4
        /*00b0*/ 	.byte	0x02, 0x4c
        /*00b2*/ 	.byte	0x01
	.zero		1


	//----- nvinfo : EIATTR_MERCURY_ISA_VERSION
	.align		4
        /*00b4*/ 	.byte	0x03, 0x5f
        /*00b6*/ 	.short	0x0101


	//----- nvinfo : EIATTR_COOP_GROUP_MASK_REGIDS
	.align		4
        /*00b8*/ 	.byte	0x04, 0x29
        /*00ba*/ 	.short	(.L_453 - .L_452)


	//   ....[0]....
.L_452:
        /*00bc*/ 	.word	0xffffffff


	//   ....[1]....
        /*00c0*/ 	.word	0xffffffff


	//----- nvinfo : EIATTR_COOP_GROUP_INSTR_OFFSETS
	.align		4
.L_453:
        /*00c4*/ 	.byte	0x04, 0x28
        /*00c6*/ 	.short	(.L_455 - .L_454)


	//   ....[0]....
.L_454:
        /*00c8*/ 	.word	0x00000a00


	//   ....[1]....
        /*00cc*/ 	.word	0x00000b10


	//----- nvinfo : EIATTR_EXIT_INSTR_OFFSETS
	.align		4
.L_455:
        /*00d0*/ 	.byte	0x04, 0x1c
        /*00d2*/ 	.short	(.L_457 - .L_456)


	//   ....[0]....
.L_456:
        /*00d4*/ 	.word	0x00000c50


	//   ....[1]....
        /*00d8*/ 	.word	0x00000d10


	//   ....[2]....
        /*00dc*/ 	.word	0x00000dd0


	//   ....[3]....
        /*00e0*/ 	.word	0x00000e90


	//   ....[4]....
        /*00e4*/ 	.word	0x00000f50


	//   ....[5]....
        /*00e8*/ 	.word	0x00001010


	//   ....[6]....
        /*00ec*/ 	.word	0x000010d0


	//   ....[7]....
        /*00f0*/ 	.word	0x00001170


	//   ....[8]....
        /*00f4*/ 	.word	0x00001180


	//   ....[9]....
        /*00f8*/ 	.word	0x00001230


	//   ....[10]....
        /*00fc*/ 	.word	0x000012e0


	//   ....[11]....
        /*0100*/ 	.word	0x00001390


	//   ....[12]....
        /*0104*/ 	.word	0x00001440


	//   ....[13]....
        /*0108*/ 	.word	0x000014f0


	//   ....[14]....
        /*010c*/ 	.word	0x000015a0


	//   ....[15]....
        /*0110*/ 	.word	0x00001630


	//   ....[16]....
        /*0114*/ 	.word	0x000016d0


	//   ....[17]....
        /*0118*/ 	.word	0x000017b0


	//   ....[18]....
        /*011c*/ 	.word	0x00001890


	//   ....[19]....
        /*0120*/ 	.word	0x00001970


	//   ....[20]....
        /*0124*/ 	.word	0x00001a50


	//   ....[21]....
        /*0128*/ 	.word	0x00001b30


	//   ....[22]....
        /*012c*/ 	.word	0x00001c10


	//   ....[23]....
        /*0130*/ 	.word	0x00001cd0


	//   ....[24]....
        /*0134*/ 	.word	0x00001ce0


	//   ....[25]....
        /*0138*/ 	.word	0x00001da0


	//   ....[26]....
        /*013c*/ 	.word	0x00001e60


	//   ....[27]....
        /*0140*/ 	.word	0x00001f20


	//   ....[28]....
        /*0144*/ 	.word	0x00001fe0


	//   ....[29]....
        /*0148*/ 	.word	0x000020a0


	//   ....[30]....
        /*014c*/ 	.word	0x00002160


	//   ....[31]....
        /*0150*/ 	.word	0x00002200


	//----- nvinfo : EIATTR_CRS_STACK_SIZE
	.align		4
.L_457:
        /*0154*/ 	.byte	0x04, 0x1e
        /*0156*/ 	.short	(.L_459 - .L_458)
.L_458:
        /*0158*/ 	.word	0x00000000


	//----- nvinfo : EIATTR_CBANK_PARAM_SIZE
	.align		4
.L_459:
        /*015c*/ 	.byte	0x03, 0x19
        /*015e*/ 	.short	0x002b


	//----- nvinfo : EIATTR_PARAM_CBANK
	.align		4
        /*0160*/ 	.byte	0x04, 0x0a
        /*0162*/ 	.short	(.L_461 - .L_460)
	.align		4
.L_460:
        /*0164*/ 	.word	index@(.nv.constant0._Z15rms_norm_kernelILi7EEvPKvPK6__halfPvffiibbb)
        /*0168*/ 	.short	0x0210
        /*016a*/ 	.short	0x002b


	//----- nvinfo : EIATTR_SW_WAR
	.align		4
.L_461:
        /*016c*/ 	.byte	0x04, 0x36
        /*016e*/ 	.short	(.L_463 - .L_462)
.L_462:
        /*0170*/ 	.word	0x00000008
.L_463:


//--------------------- .nv.info._Z15rms_norm_kernelILi6EEvPKvPK6__halfPvffiibbb --------------------------
	.section	.nv.info._Z15rms_norm_kernelILi6EEvPKvPK6__halfPvffiibbb,"",@"SHT_CUDA_INFO"
	.sectionflags	@""
	.align	4


	//----- nvinfo : EIATTR_CUDA_API_VERSION
	.align		4
        /*0000*/ 	.byte	0x04, 0x37
        /*0002*/ 	.short	(.L_465 - .L_464)
.L_464:
        /*0004*/ 	.word	0x00000082


	//----- nvinfo : EIATTR_KPARAM_INFO
	.align		4
.L_465:
        /*0008*/ 	.byte	0x04, 0x17
        /*000a*/ 	.short	(.L_467 - .L_466)
.L_466:
        /*000c*/ 	.word	0x00000000
        /*0010*/ 	.short	0x0009
        /*0012*/ 	.short	0x002a
        /*0014*/ 	.byte	0x00, 0xf0, 0x05, 0x00


	//----- nvinfo : EIATTR_KPARAM_INFO
	.align		4
.L_467:
        /*0018*/ 	.byte	0x04, 0x17
        /*001a*/ 	.short	(.L_469 - .L_468)
.L_468:
        /*001c*/ 	.word	0x00000000
        /*0020*/ 	.short	0x0008
        /*0022*/ 	.short	0x0029
        /*0024*/ 	.byte	0x00, 0xf0, 0x05, 0x00


	//----- nvinfo : EIATTR_KPARAM_INFO
	.align		4
.L_469:
        /*0028*/ 	.byte	0x04, 0x17
        /*002a*/ 	.short	(.L_471 - .L_470)
.L_470:
        /*002c*/ 	.word	0x00000000
        /*0030*/ 	.short	0x0007
        /*0032*/ 	.short	0x0028
        /*0034*/ 	.byte	0x00, 0xf0, 0x05, 0x00


	//----- nvinfo : EIATTR_KPARAM_INFO
	.align		4
.L_471:
        /*0038*/ 	.byte	0x04, 0x17
        /*003a*/ 	.short	(.L_473 - .L_472)
.L_472:
        /*003c*/ 	.word	0x00000000
        /*0040*/ 	.short	0x0006
        /*0042*/ 	.short	0x0024
        /*0044*/ 	.byte	0x00, 0xf0, 0x11, 0x00


	//----- nvinfo : EIATTR_KPARAM_INFO
	.align		4
.L_473:
        /*0048*/ 	.byte	0x04, 0x17
        /*004a*/ 	.short	(.L_475 - .L_474)
.L_474:
        /*004c*/ 	.word	0x00000000
        /*0050*/ 	.short	0x0005
        /*0052*/ 	.short	0x0020
        /*0054*/ 	.byte	0x00, 0xf0, 0x11, 0x00


	//----- nvinfo : EIATTR_KPARAM_INFO
	.align		4
.L_475:
        /*0058*/ 	.byte	0x04, 0x17
        /*005a*/ 	.short	(.L_477 - .L_476)
.L_476:
        /*005c*/ 	.word	0x00000000
        /*0060*/ 	.short	0x0004
        /*0062*/ 	.short	0x001c
        /*0064*/ 	.byte	0x00, 0xf0, 0x11, 0x00


	//----- nvinfo : EIATTR_KPARAM_INFO
	.align		4
.L_477:
        /*0068*/ 	.byte	0x04, 0x17
        /*006a*/ 	.short	(.L_479 - .L_478)
.L_478:
        /*006c*/ 	.word	0x00000000
        /*0070*/ 	.short	0x0003
        /*0072*/ 	.short	0x0018
        /*0074*/ 	.byte	0x00, 0xf0, 0x11, 0x00


	//----- nvinfo : EIATTR_KPARAM_INFO
	.align		4
.L_479:
        /*0078*/ 	.byte	0x04, 0x17
        /*007a*/ 	.short	(.L_481 - .L_480)
.L_480:
        /*007c*/ 	.word	0x00000000
        /*0080*/ 	.short	0x0002
        /*0082*/ 	.short	0x0010
        /*0084*/ 	.byte	0x00, 0xf0, 0x21, 0x00


	//----- nvinfo : EIATTR_KPARAM_INFO
	.align		4
.L_481:
        /*0088*/ 	.byte	0x04, 0x17
        /*008a*/ 	.short	(.L_483 - .L_482)
.L_482:
        /*008c*/ 	.word	0x00000000
        /*0090*/ 	.short	0x0001
        /*0092*/ 	.short	0x0008
        /*0094*/ 	.byte	0x00, 0xf0, 0x21, 0x00


	//----- nvinfo : EIATTR_KPARAM_INFO
	.align		4
.L_483:
        /*0098*/ 	.byte	0x04, 0x17
        /*009a*/ 	.short	(.L_485 - .L_484)
.L_484:
        /*009c*/ 	.word	0x00000000
        /*00a0*/ 	.short	0x0000
        /*00a2*/ 	.short	0x0000
        /*00a4*/ 	.byte	0x00, 0xf0, 0x21, 0x00


	//----- nvinfo : EIATTR_SPARSE_MMA_MASK
	.align		4
.L_485:
        /*00a8*/ 	.byte	0x03, 0x50
        /*00aa*/ 	.short	0x0000


	//----- nvinfo : EIATTR_MAXREG_COUNT
	.align		4
        /*00ac*/ 	.byte	0x03, 0x1b
        /*00ae*/ 	.short	0x00ff


	//----- nvinfo : EIATTR_NUM_BARRIERS
	.align		4
        /*00b0*/ 	.byte	0x02, 0x4c
        /*00b2*/ 	.byte	0x01
	.zero		1


	//----- nvinfo : EIATTR_MERCURY_ISA_VERSION
	.align		4
        /*00b4*/ 	.byte	0x03, 0x5f
        /*00b6*/ 	.short	0x0101


	//----- nvinfo : EIATTR_COOP_GROUP_MASK_REGIDS
	.align		4
        /*00b8*/ 	.byte	0x04, 0x29
        /*00ba*/ 	.short	(.L_487 - .L_486)


	//   ....[0]....
.L_486:
        /*00bc*/ 	.word	0xffffffff


	//   ....[1]....
        /*00c0*/ 	.word	0xffffffff


	//----- nvinfo : EIATTR_COOP_GROUP_INSTR_OFFSETS
	.align		4
.L_487:
        /*00c4*/ 	.byte	0x04, 0x28
        /*00c6*/ 	.short	(.L_489 - .L_488)


	//   ....[0]....
.L_488:
        /*00c8*/ 	.word	0x000008e0


	//   ....[1]....
        /*00cc*/ 	.word	0x000009f0


	//----- nvinfo : EIATTR_EXIT_INSTR_OFFSETS
	.align		4
.L_489:
        /*00d0*/ 	.byte	0x04, 0x1c
        /*00d2*/ 	.short	(.L_491 - .L_490)


	//   ....[0]....
.L_490:
        /*00d4*/ 	.word	0x00000b30


	//   ....[1]....
        /*00d8*/ 	.word	0x00000bf0


	//   ....[2]....
        /*00dc*/ 	.word	0x00000cb0


	//   ....[3]....
        /*00e0*/ 	.word	0x00000d70


	//   ....[4]....
        /*00e4*/ 	.word	0x00000e30


	//   ....[5]....
        /*00e8*/ 	.word	0x00000ef0


	//   ....[6]....
        /*00ec*/ 	.word	0x00000f90


	//   ....[7]....
        /*00f0*/ 	.word	0x00000fa0


	//   ....[8]....
        /*00f4*/ 	.word	0x00001050


	//   ....[9]....
        /*00f8*/ 	.word	0x00001100


	//   ....[10]....
        /*00fc*/ 	.word	0x000011b0


	//   ....[11]....
        /*0100*/ 	.word	0x00001260


	//   ....[12]....
        /*0104*/ 	.word	0x00001310


	//   ....[13]....
        /*0108*/ 	.word	0x000013a0


	//   ....[14]....
        /*010c*/ 	.word	0x00001440


	//   ....[15]....
        /*0110*/ 	.word	0x00001520


	//   ....[16]....
        /*0114*/ 	.word	0x00001600


	//   ....[17]....
        /*0118*/ 	.word	0x000016e0


	//   ....[18]....
        /*011c*/ 	.word	0x000017c0


	//   ....[19]....
        /*0120*/ 	.word	0x000018a0


	//   ....[20]....
        /*0124*/ 	.word	0x00001960


	//   ....[21]....
        /*0128*/ 	.word	0x00001970


	//   ....[22]....
        /*012c*/ 	.word	0x00001a30


	//   ....[23]....
        /*0130*/ 	.word	0x00001af0


	//   ....[24]....
        /*0134*/ 	.word	0x00001bb0


	//   ....[25]....
        /*0138*/ 	.word	0x00001c70


	//   ....[26]....
        /*013c*/ 	.word	0x00001d30


	//   ....[27]....
        /*0140*/ 	.word	0x00001dd0


	//----- nvinfo : EIATTR_CRS_STACK_SIZE
	.align		4
.L_491:
        /*0144*/ 	.byte	0x04, 0x1e
        /*0146*/ 	.short	(.L_493 - .L_492)
.L_492:
        /*0148*/ 	.word	0x00000000


	//----- nvinfo : EIATTR_CBANK_PARAM_SIZE
	.align		4
.L_493:
        /*014c*/ 	.byte	0x03, 0x19
        /*014e*/ 	.short	0x002b


	//----- nvinfo : EIATTR_PARAM_CBANK
	.align		4
        /*0150*/ 	.byte	0x04, 0x0a
        /*0152*/ 	.short	(.L_495 - .L_494)
	.align		4
.L_494:
        /*0154*/ 	.word	index@(.nv.constant0._Z15rms_norm_kernelILi6EEvPKvPK6__halfPvffiibbb)
        /*0158*/ 	.short	0x0210
        /*015a*/ 	.short	0x002b


	//----- nvinfo : EIATTR_SW_WAR
	.align		4
.L_495:
        /*015c*/ 	.byte	0x04, 0x36
        /*015e*/ 	.short	(.L_497 - .L_496)
.L_496:
        /*0160*/ 	.word	0x00000008
.L_497:


//--------------------- .nv.info._Z15rms_norm_kernelILi5EEvPKvPK6__halfPvffiibbb --------------------------
	.section	.nv.info._Z15rms_norm_kernelILi5EEvPKvPK6__halfPvffiibbb,"",@"SHT_CUDA_INFO"
	.sectionflags	@""
	.align	4


	//----- nvinfo : EIATTR_CUDA_API_VERSION
	.align		4
        /*0000*/ 	.byte	0x04, 0x37
        /*0002*/ 	.short	(.L_499 - .L_498)
.L_498:
        /*0004*/ 	.word	0x00000082


	//----- nvinfo : EIATTR_KPARAM_INFO
	.align		4
.L_499:
        /*0008*/ 	.byte	0x04, 0x17
        /*000a*/ 	.short	(.L_501 - .L_500)
.L_500:
        /*000c*/ 	.word	0x00000000
        /*0010*/ 	.short	0x0009
        /*0012*/ 	.short	0x002a
        /*0014*/ 	.byte	0x00, 0xf0, 0x05, 0x00


	//----- nvinfo : EIATTR_KPARAM_INFO
	.align		4
.L_501:
        /*0018*/ 	.byte	0x04, 0x17
        /*001a*/ 	.short	(.L_503 - .L_502)
.L_502:
        /*001c*/ 	.word	0x00000000
        /*0020*/ 	.short	0x0008
        /*0022*/ 	.short	0x0029
        /*0024*/ 	.byte	0x00, 0xf0, 0x05, 0x00


	//----- nvinfo : EIATTR_KPARAM_INFO
	.align		4
.L_503:
        /*0028*/ 	.byte	0x04, 0x17
        /*002a*/ 	.short	(.L_505 - .L_504)
.L_504:
        /*002c*/ 	.word	0x00000000
        /*0030*/ 	.short	0x0007
        /*0032*/ 	.short	0x0028
        /*0034*/ 	.byte	0x00, 0xf0, 0x05, 0x00


	//----- nvinfo : EIATTR_KPARAM_INFO
	.align		4
.L_505:
        /*0038*/ 	.byte	0x04, 0x17
        /*003a*/ 	.short	(.L_507 - .L_506)
.L_506:
        /*003c*/ 	.word	0x00000000
        /*0040*/ 	.short	0x0006
        /*0042*/ 	.short	0x0024
        /*0044*/ 	.byte	0x00, 0xf0, 0x11, 0x00


	//----- nvinfo : EIATTR_KPARAM_INFO
	.align		4
.L_507:
        /*0048*/ 	.byte	0x04, 0x17
        /*004a*/ 	.short	(.L_509 - .L_508)
.L_508:
        /*004c*/ 	.word	0x00000000
        /*0050*/ 	.short	0x0005
        /*0052*/ 	.short	0x0020
        /*0054*/ 	.byte	0x00, 0xf0, 0x11, 0x00


	//----- nvinfo : EIATTR_KPARAM_INFO
	.align		4
.L_509:
        /*0058*/ 	.byte	0x04, 0x17
        /*005a*/ 	.short	(.L_511 - .L_510)
.L_510:
        /*005c*/ 	.word	0x00000000
        /*0060*/ 	.short	0x0004
        /*0062*/ 	.short	0x001c
        /*0064*/ 	.byte	0x00, 0xf0, 0x11, 0x00


	//----- nvinfo : EIATTR_KPARAM_INFO
	.align		4
.L_511:
        /*0068*/ 	.byte	0x04, 0x17
        /*006a*/ 	.short	(.L_513 - .L_512)
.L_512:
        /*006c*/ 	.word	0x00000000
        /*0070*/ 	.short	0x0003
        /*0072*/ 	.short	0x0018
        /*0074*/ 	.byte	0x00, 0xf0, 0x11, 0x00


	//----- nvinfo : EIATTR_KPARAM_INFO
	.align		4
.L_513:
        /*0078*/ 	.byte	0x04, 0x17
        /*007a*/ 	.short	(.L_515 - .L_514)
.L_514:
        /*007c*/ 	.word	0x00000000
        /*0080*/ 	.short	0x0002
        /*0082*/ 	.short	0x0010
        /*0084*/ 	.byte	0x00, 0xf0, 0x21, 0x00


	//----- nvinfo : EIATTR_KPARAM_INFO
	.align		4
.L_515:
        /*0088*/ 	.byte	0x04, 0x17
        /*008a*/ 	.short	(.L_517 - .L_516)
.L_516:
        /*008c*/ 	.word	0x00000000
        /*0090*/ 	.short	0x0001
        /*0092*/ 	.short	0x0008
        /*0094*/ 	.byte	0x00, 0xf0, 0x21, 0x00


	//----- nvinfo : EIATTR_KPARAM_INFO
	.align		4
.L_517:
        /*0098*/ 	.byte	0x04, 0x17
        /*009a*/ 	.short	(.L_519 - .L_518)
.L_518:
        /*009c*/ 	.word	0x00000000
        /*00a0*/ 	.short	0x0000
        /*00a2*/ 	.short	0x0000
        /*00a4*/ 	.byte	0x00, 0xf0, 0x21, 0x00


	//----- nvinfo : EIATTR_SPARSE_MMA_MASK
	.align		4
.L_519:
        /*00a8*/ 	.byte	0x03, 0x50
        /*00aa*/ 	.short	0x0000


	//----- nvinfo : EIATTR_MAXREG_COUNT
	.align		4
        /*00ac*/ 	.byte	0x03, 0x1b
        /*00ae*/ 	.short	0x00ff


	//----- nvinfo : EIATTR_NUM_BARRIERS
	.align		4
        /*00b0*/ 	.byte	0x02, 0x4c
        /*00b2*/ 	.byte	0x01
	.zero		1


	//----- nvinfo : EIATTR_MERCURY_ISA_VERSION
	.align		4
        /*00b4*/ 	.byte	0x03, 0x5f
        /*00b6*/ 	.short	0x0101


	//----- nvinfo : EIATTR_COOP_GROUP_MASK_REGIDS
	.align		4
        /*00b8*/ 	.byte	0x04, 0x29
        /*00ba*/ 	.short	(.L_521 - .L_520)


	//   ....[0]....
.L_520:
        /*00bc*/ 	.word	0xffffffff


	//   ....[1]....
        /*00c0*/ 	.word	0xffffffff


	//----- nvinfo : EIATTR_COOP_GROUP_INSTR_OFFSETS
	.align		4
.L_521:
        /*00c4*/ 	.byte	0x04, 0x28
        /*00c6*/ 	.short	(.L_523 - .L_522)


	//   ....[0]....
.L_522:
        /*00c8*/ 	.word	0x000007d0


	//   ....[1]....
        /*00cc*/ 	.word	0x000008e0


	//----- nvinfo : EIATTR_EXIT_INSTR_OFFSETS
	.align		4
.L_523:
        /*00d0*/ 	.byte	0x04, 0x1c
        /*00d2*/ 	.short	(.L_525 - .L_524)


	//   ....[0]....
.L_524:
        /*00d4*/ 	.word	0x00000a10


	//   ....[1]....
        /*00d8*/ 	.word	0x00000ad0


	//   ....[2]....
        /*00dc*/ 	.word	0x00000b90


	//   ....[3]....
        /*00e0*/ 	.word	0x00000c50


	//   ....[4]....
        /*00e4*/ 	.word	0x00000d10


	//   ....[5]....
        /*00e8*/ 	.word	0x00000db0


	//   ....[6]....
        /*00ec*/ 	.word	0x00000dc0


	//   ....[7]....
        /*00f0*/ 	.word	0x00000e70


	//   ....[8]....
        /*00f4*/ 	.word	0x00000f20


	//   ....[9]....
        /*00f8*/ 	.word	0x00000fd0


	//   ....[10]....
        /*00fc*/ 	.word	0x00001080


	//   ....[11]....
        /*0100*/ 	.word	0x00001110


	//   ....[12]....
        /*0104*/ 	.word	0x000011a0


	//   ....[13]....
        /*0108*/ 	.word	0x00001280


	//   ....[14]....
        /*010c*/ 	.word	0x00001360


	//   ....[15]....
        /*0110*/ 	.word	0x00001440


	//   ....[16]....
        /*0114*/ 	.word	0x00001520


	//   ....[17]....
        /*0118*/ 	.word	0x000015e0


	//   ....[18]....
        /*011c*/ 	.word	0x000015f0


	//   ....[19]....
        /*0120*/ 	.word	0x000016b0


	//   ....[20]....
        /*0124*/ 	.word	0x00001770


	//   ....[21]....
        /*0128*/ 	.word	0x00001830


	//   ....[22]....
        /*012c*/ 	.word	0x000018f0


	//   ....[23]....
        /*0130*/ 	.word	0x00001990


	//----- nvinfo : EIATTR_CRS_STACK_SIZE
	.align		4
.L_525:
        /*0134*/ 	.byte	0x04, 0x1e
        /*0136*/ 	.short	(.L_527 - .L_526)
.L_526:
        /*0138*/ 	.word	0x00000000


	//----- nvinfo : EIATTR_CBANK_PARAM_SIZE
	.align		4
.L_527:
        /*013c*/ 	.byte	0x03, 0x19
        /*013e*/ 	.short	0x002b


	//----- nvinfo : EIATTR_PARAM_CBANK
	.align		4
        /*0140*/ 	.byte	0x04, 0x0a
        /*0142*/ 	.short	(.L_529 - .L_528)
	.align		4
.L_528:
        /*0144*/ 	.word	index@(.nv.constant0._Z15rms_norm_kernelILi5EEvPKvPK6__halfPvffiibbb)
        /*0148*/ 	.short	0x0210
        /*014a*/ 	.short	0x002b


	//----- nvinfo : EIATTR_SW_WAR
	.align		4
.L_529:
        /*014c*/ 	.byte	0x04, 0x36
        /*014e*/ 	.short	(.L_531 - .L_530)
.L_530:
        /*0150*/ 	.word	0x00000008
.L_531:


//--------------------- .nv.info._Z15rms_norm_kernelILi4EEvPKvPK6__halfPvffiibbb --------------------------
	.section	.nv.info._Z15rms_norm_kernelILi4EEvPKvPK6__halfPvffiibbb,"",@"SHT_CUDA_INFO"
	.sectionflags	@""
	.align	4


	//----- nvinfo : EIATTR_CUDA_API_VERSION
	.align		4
        /*0000*/ 	.byte	0x04, 0x37
        /*0002*/ 	.short	(.L_533 - .L_532)
.L_532:
        /*0004*/ 	.word	0x00000082


	//----- nvinfo : EIATTR_KPARAM_INFO
	.align		4
.L_533:
        /*0008*/ 	.byte	0x04, 0x17
        /*000a*/ 	.short	(.L_535 - .L_534)
.L_534:
        /*000c*/ 	.word	0x00000000
        /*0010*/ 	.short	0x0009
        /*0012*/ 	.short	0x002a
        /*0014*/ 	.byte	0x00, 0xf0, 0x05, 0x00


	//----- nvinfo : EIATTR_KPARAM_INFO
	.align		4
.L_535:
        /*0018*/ 	.byte	0x04, 0x17
        /*001a*/ 	.short	(.L_537 - .L_536)
.L_536:
        /*001c*/ 	.word	0x00000000
        /*0020*/ 	.short	0x0008
        /*0022*/ 	.short	0x0029
        /*0024*/ 	.byte	0x00, 0xf0, 0x05, 0x00


	//----- nvinfo : EIATTR_KPARAM_INFO
	.align		4
.L_537:
        /*0028*/ 	.byte	0x04, 0x17
        /*002a*/ 	.short	(.L_539 - .L_538)
.L_538:
        /*002c*/ 	.word	0x00000000
        /*0030*/ 	.short	0x0007
        /*0032*/ 	.short	0x0028
        /*0034*/ 	.byte	0x00, 0xf0, 0x05, 0x00


	//----- nvinfo : EIATTR_KPARAM_INFO
	.align		4
.L_539:
        /*0038*/ 	.byte	0x04, 0x17
        /*003a*/ 	.short	(.L_541 - .L_540)
.L_540:
        /*003c*/ 	.word	0x00000000
        /*0040*/ 	.short	0x0006
        /*0042*/ 	.short	0x0024
        /*0044*/ 	.byte	0x00, 0xf0, 0x11, 0x00


	//----- nvinfo : EIATTR_KPARAM_INFO
	.align		4
.L_541:
        /*0048*/ 	.byte	0x04, 0x17
        /*004a*/ 	.short	(.L_543 - .L_542)
.L_542:
        /*004c*/ 	.word	0x00000000
        /*0050*/ 	.short	0x0005
        /*0052*/ 	.short	0x0020
        /*0054*/ 	.byte	0x00, 0xf0, 0x11, 0x00


	//----- nvinfo : EIATTR_KPARAM_INFO
	.align		4
.L_543:
        /*0058*/ 	.byte	0x04, 0x17
        /*005a*/ 	.short	(.L_545 - .L_544)
.L_544:
        /*005c*/ 	.word	0x00000000
        /*0060*/ 	.short	0x0004
        /*0062*/ 	.short	0x001c
        /*0064*/ 	.byte	0x00, 0xf0, 0x11, 0x00


	//----- nvinfo : EIATTR_KPARAM_INFO
	.align		4
.L_545:
        /*0068*/ 	.byte	0x04, 0x17
        /*006a*/ 	.short	(.L_547 - .L_546)
.L_546:
        /*006c*/ 	.word	0x00000000
        /*0070*/ 	.short	0x0003
        /*0072*/ 	.short	0x0018
        /*0074*/ 	.byte	0x00, 0xf0, 0x11, 0x00


	//----- nvinfo : EIATTR_KPARAM_INFO
	.align		4
.L_547:
        /*0078*/ 	.byte	0x04, 0x17
        /*007a*/ 	.short	(.L_549 - .L_548)
.L_548:
        /*007c*/ 	.word	0x00000000
        /*0080*/ 	.short	0x0002
        /*0082*/ 	.short	0x0010
        /*0084*/ 	.byte	0x00, 0xf0, 0x21, 0x00


	//----- nvinfo : EIATTR_KPARAM_INFO
	.align		4
.L_549:
        /*0088*/ 	.byte	0x04, 0x17
        /*008a*/ 	.short	(.L_551 - .L_550)
.L_550:
        /*008c*/ 	.word	0x00000000
        /*0090*/ 	.short	0x0001
        /*0092*/ 	.short	0x0008
        /*0094*/ 	.byte	0x00, 0xf0, 0x21, 0x00


	//----- nvinfo : EIATTR_KPARAM_INFO
	.align		4
.L_551:
        /*0098*/ 	.byte	0x04, 0x17
        /*009a*/ 	.short	(.L_553 - .L_552)
.L_552:
        /*009c*/ 	.word	0x00000000
        /*00a0*/ 	.short	0x0000
        /*00a2*/ 	.short	0x0000
        /*00a4*/ 	.byte	0x00, 0xf0, 0x21, 0x00


	//----- nvinfo : EIATTR_SPARSE_MMA_MASK
	.align		4
.L_553:
        /*00a8*/ 	.byte	0x03, 0x50
        /*00aa*/ 	.short	0x0000


	//----- nvinfo : EIATTR_MAXREG_COUNT
	.align		4
        /*00ac*/ 	.byte	0x03, 0x1b
        /*00ae*/ 	.short	0x00ff


	//----- nvinfo : EIATTR_NUM_BARRIERS
	.align		4
        /*00b0*/ 	.byte	0x02, 0x4c
        /*00b2*/ 	.byte	0x01
	.zero		1


	//----- nvinfo : EIATTR_MERCURY_ISA_VERSION
	.align		4
        /*00b4*/ 	.byte	0x03, 0x5f
        /*00b6*/ 	.short	0x0101


	//----- nvinfo : EIATTR_COOP_GROUP_MASK_REGIDS
	.align		4
        /*00b8*/ 	.byte	0x04, 0x29
        /*00ba*/ 	.short	(.L_555 - .L_554)


	//   ....[0]....
.L_554:
        /*00bc*/ 	.word	0xffffffff


	//   ....[1]....
        /*00c0*/ 	.word	0xffffffff


	//----- nvinfo : EIATTR_COOP_GROUP_INSTR_OFFSETS
	.align		4
.L_555:
        /*00c4*/ 	.byte	0x04, 0x28
        /*00c6*/ 	.short	(.L_557 - .L_556)


	//   ....[0]....
.L_556:
        /*00c8*/ 	.word	0x000006a0


	//   ....[1]....
        /*00cc*/ 	.word	0x000007b0


	//----- nvinfo : EIATTR_EXIT_INSTR_OFFSETS
	.align		4
.L_557:
        /*00d0*/ 	.byte	0x04, 0x1c
        /*00d2*/ 	.short	(.L_559 - .L_558)


	//   ....[0]....
.L_558:
        /*00d4*/ 	.word	0x000008f0


	//   ....[1]....
        /*00d8*/ 	.word	0x000009b0


	//   ....[2]....
        /*00dc*/ 	.word	0x00000a70


	//   ....[3]....
        /*00e0*/ 	.word	0x00000b30


	//   ....[4]....
        /*00e4*/ 	.word	0x00000bd0


	//   ....[5]....
        /*00e8*/ 	.word	0x00000be0


	//   ....[6]....
        /*00ec*/ 	.word	0x00000c90


	//   ....[7]....
        /*00f0*/ 	.word	0x00000d40


	//   ....[8]....
        /*00f4*/ 	.word	0x00000df0


	//   ....[9]....
        /*00f8*/ 	.word	0x00000e80


	//   ....[10]....
        /*00fc*/ 	.word	0x00000f20


	//   ....[11]....
        /*0100*/ 	.word	0x00001000


	//   ....[12]....
        /*0104*/ 	.word	0x000010e0


	//   ....[13]....
        /*0108*/ 	.word	0x000011c0


	//   ....[14]....
        /*010c*/ 	.word	0x00001280


	//   ....[15]....
        /*0110*/ 	.word	0x00001290


	//   ....[16]....
        /*0114*/ 	.word	0x00001350


	//   ....[17]....
        /*0118*/ 	.word	0x00001410


	//   ....[18]....
        /*011c*/ 	.word	0x000014d0


	//   ....[19]....
        /*0120*/ 	.word	0x00001570


	//----- nvinfo : EIATTR_CRS_STACK_SIZE
	.align		4
.L_559:
        /*0124*/ 	.byte	0x04, 0x1e
        /*0126*/ 	.short	(.L_561 - .L_560)
.L_560:
        /*0128*/ 	.word	0x00000000


	//----- nvinfo : EIATTR_CBANK_PARAM_SIZE
	.align		4
.L_561:
        /*012c*/ 	.byte	0x03, 0x19
        /*012e*/ 	.short	0x002b


	//----- nvinfo : EIATTR_PARAM_CBANK
	.align		4
        /*0130*/ 	.byte	0x04, 0x0a
        /*0132*/ 	.short	(.L_563 - .L_562)
	.align		4
.L_562:
        /*0134*/ 	.word	index@(.nv.constant0._Z15rms_norm_kernelILi4EEvPKvPK6__halfPvffiibbb)
        /*0138*/ 	.short	0x0210
        /*013a*/ 	.short	0x002b


	//----- nvinfo : EIATTR_SW_WAR
	.align		4
.L_563:
        /*013c*/ 	.byte	0x04, 0x36
        /*013e*/ 	.short	(.L_565 - .L_564)
.L_564:
        /*0140*/ 	.word	0x00000008
.L_565:


//--------------------- .nv.info._Z15rms_norm_kernelILi3EEvPKvPK6__halfPvffiibbb --------------------------
	.section	.nv.info._Z15rms_norm_kernelILi3EEvPKvPK6__halfPvffiibbb,"",@"SHT_CUDA_INFO"
	.sectionflags	@""
	.align	4


	//----- nvinfo : EIATTR_CUDA_API_VERSION
	.align		4
        /*0000*/ 	.byte	0x04, 0x37
        /*0002*/ 	.short	(.L_567 - .L_566)
.L_566:
        /*0004*/ 	.word	0x00000082


	//----- nvinfo : EIATTR_KPARAM_INFO
	.align		4
.L_567:
        /*0008*/ 	.byte	0x04, 0x17
        /*000a*/ 	.short	(.L_569 - .L_568)
.L_568:
        /*000c*/ 	.word	0x00000000
        /*0010*/ 	.short	0x0009
        /*0012*/ 	.short	0x002a
        /*0014*/ 	.byte	0x00, 0xf0, 0x05, 0x00


	//----- nvinfo : EIATTR_KPARAM_INFO
	.align		4
.L_569:
        /*0018*/ 	.byte	0x04, 0x17
        /*001a*/ 	.short	(.L_571 - .L_570)
.L_570:
        /*001c*/ 	.word	0x00000000
        /*0020*/ 	.short	0x0008
        /*0022*/ 	.short	0x0029
        /*0024*/ 	.byte	0x00, 0xf0, 0x05, 0x00


	//----- nvinfo : EIATTR_KPARAM_INFO
	.align		4
.L_571:
        /*0028*/ 	.byte	0x04, 0x17
        /*002a*/ 	.short	(.L_573 - .L_572)
.L_572:
        /*002c*/ 	.word	0x00000000
        /*0030*/ 	.short	0x0007
        /*0032*/ 	.short	0x0028
        /*0034*/ 	.byte	0x00, 0xf0, 0x05, 0x00


	//----- nvinfo : EIATTR_KPARAM_INFO
	.align		4
.L_573:
        /*0038*/ 	.byte	0x04, 0x17
        /*003a*/ 	.short	(.L_575 - .L_574)
.L_574:
        /*003c*/ 	.word	0x00000000
        /*0040*/ 	.short	0x0006
        /*0042*/ 	.short	0x0024
        /*0044*/ 	.byte	0x00, 0xf0, 0x11, 0x00


	//----- nvinfo : EIATTR_KPARAM_INFO
	.align		4
.L_575:
        /*0048*/ 	.byte	0x04, 0x17
        /*004a*/ 	.short	(.L_577 - .L_576)
.L_576:
        /*004c*/ 	.word	0x00000000
        /*0050*/ 	.short	0x0005
        /*0052*/ 	.short	0x0020
        /*0054*/ 	.byte	0x00, 0xf0, 0x11, 0x00


	//----- nvinfo : EIATTR_KPARAM_INFO
	.align		4
.L_577:
        /*0058*/ 	.byte	0x04, 0x17
        /*005a*/ 	.short	(.L_579 - .L_578)
.L_578:
        /*005c*/ 	.word	0x00000000
        /*0060*/ 	.short	0x0004
        /*0062*/ 	.short	0x001c
        /*0064*/ 	.byte	0x00, 0xf0, 0x11, 0x00


	//----- nvinfo : EIATTR_KPARAM_INFO
	.align		4
.L_579:
        /*0068*/ 	.byte	0x04, 0x17
        /*006a*/ 	.short	(.L_581 - .L_580)
.L_580:
        /*006c*/ 	.word	0x00000000
        /*0070*/ 	.short	0x0003
        /*0072*/ 	.short	0x0018
        /*0074*/ 	.byte	0x00, 0xf0, 0x11, 0x00


	//----- nvinfo : EIATTR_KPARAM_INFO
	.align		4
.L_581:
        /*0078*/ 	.byte	0x04, 0x17
        /*007a*/ 	.short	(.L_583 - .L_582)
.L_582:
        /*007c*/ 	.word	0x00000000
        /*0080*/ 	.short	0x0002
        /*0082*/ 	.short	0x0010
        /*0084*/ 	.byte	0x00, 0xf0, 0x21, 0x00


	//----- nvinfo : EIATTR_KPARAM_INFO
	.align		4
.L_583:
        /*0088*/ 	.byte	0x04, 0x17
        /*008a*/ 	.short	(.L_585 - .L_584)
.L_584:
        /*008c*/ 	.word	0x00000000
        /*0090*/ 	.short	0x0001
        /*0092*/ 	.short	0x0008
        /*0094*/ 	.byte	0x00, 0xf0, 0x21, 0x00


	//----- nvinfo : EIATTR_KPARAM_INFO
	.align		4
.L_585:
        /*0098*/ 	.byte	0x04, 0x17
        /*009a*/ 	.short	(.L_587 - .L_586)
.L_586:
        /*009c*/ 	.word	0x00000000
        /*00a0*/ 	.short	0x0000
        /*00a2*/ 	.short	0x0000
        /*00a4*/ 	.byte	0x00, 0xf0, 0x21, 0x00


	//----- nvinfo : EIATTR_SPARSE_MMA_MASK
	.align		4
.L_587:
        /*00a8*/ 	.byte	0x03, 0x50
        /*00aa*/ 	.short	0x0000


	//----- nvinfo : EIATTR_MAXREG_COUNT
	.align		4
        /*00ac*/ 	.byte	0x03, 0x1b
        /*00ae*/ 	.short	0x00ff


	//----- nvinfo : EIATTR_NUM_BARRIERS
	.align		4
        /*00b0*/ 	.byte	0x02, 0x4c
        /*00b2*/ 	.byte	0x01
	.zero		1


	//----- nvinfo : EIATTR_MERCURY_ISA_VERSION
	.align		4
        /*00b4*/ 	.byte	0x03, 0x5f
        /*00b6*/ 	.short	0x0101


	//----- nvinfo : EIATTR_COOP_GROUP_MASK_REGIDS
	.align		4
        /*00b8*/ 	.byte	0x04, 0x29
        /*00ba*/ 	.short	(.L_589 - .L_588)


	//   ....[0]....
.L_588:
        /*00bc*/ 	.word	0xffffffff


	//   ....[1]....
        /*00c0*/ 	.word	0xffffffff


	//----- nvinfo : EIATTR_COOP_GROUP_INSTR_OFFSETS
	.align		4
.L_589:
        /*00c4*/ 	.byte	0x04, 0x28
        /*00c6*/ 	.short	(.L_591 - .L_590)


	//   ....[0]....
.L_590:
        /*00c8*/ 	.word	0x00000580


	//   ....[1]....
        /*00cc*/ 	.word	0x00000690


	//----- nvinfo : EIATTR_EXIT_INSTR_OFFSETS
	.align		4
.L_591:
        /*00d0*/ 	.byte	0x04, 0x1c
        /*00d2*/ 	.short	(.L_593 - .L_592)


	//   ....[0]....
.L_592:
        /*00d4*/ 	.word	0x000007d0


	//   ....[1]....
        /*00d8*/ 	.word	0x00000890


	//   ....[2]....
        /*00dc*/ 	.word	0x00000950


	//   ....[3]....
        /*00e0*/ 	.word	0x000009f0


	//   ....[4]....
        /*00e4*/ 	.word	0x00000a00


	//   ....[5]....
        /*00e8*/ 	.word	0x00000ab0


	//   ....[6]....
        /*00ec*/ 	.word	0x00000b60


	//   ....[7]....
        /*00f0*/ 	.word	0x00000bf0


	//   ....[8]....
        /*00f4*/ 	.word	0x00000c90


	//   ....[9]....
        /*00f8*/ 	.word	0x00000d70


	//   ....[10]....
        /*00fc*/ 	.word	0x00000e50


	//   ....[11]....
        /*0100*/ 	.word	0x00000f10


	//   ....[12]....
        /*0104*/ 	.word	0x00000f20


	//   ....[13]....
        /*0108*/ 	.word	0x00000fe0


	//   ....[14]....
        /*010c*/ 	.word	0x000010a0


	//   ....[15]....
        /*0110*/ 	.word	0x00001140


	//----- nvinfo : EIATTR_CRS_STACK_SIZE
	.align		4
.L_593:
        /*0114*/ 	.byte	0x04, 0x1e
        /*0116*/ 	.short	(.L_595 - .L_594)
.L_594:
        /*0118*/ 	.word	0x00000000


	//----- nvinfo : EIATTR_CBANK_PARAM_SIZE
	.align		4
.L_595:
        /*011c*/ 	.byte	0x03, 0x19
        /*011e*/ 	.short	0x002b


	//----- nvinfo : EIATTR_PARAM_CBANK
	.align		4
        /*0120*/ 	.byte	0x04, 0x0a
        /*0122*/ 	.short	(.L_597 - .L_596)
	.align		4
.L_596:
        /*0124*/ 	.word	index@(.nv.constant0._Z15rms_norm_kernelILi3EEvPKvPK6__halfPvffiibbb)
        /*0128*/ 	.short	0x0210
        /*012a*/ 	.short	0x002b


	//----- nvinfo : EIATTR_SW_WAR
	.align		4
.L_597:
        /*012c*/ 	.byte	0x04, 0x36
        /*012e*/ 	.short	(.L_599 - .L_598)
.L_598:
        /*0130*/ 	.word	0x00000008
.L_599:


//--------------------- .nv.info._Z15rms_norm_kernelILi2EEvPKvPK6__halfPvffiibbb --------------------------
	.section	.nv.info._Z15rms_norm_kernelILi2EEvPKvPK6__halfPvffiibbb,"",@"SHT_CUDA_INFO"
	.sectionflags	@""
	.align	4


	//----- nvinfo : EIATTR_CUDA_API_VERSION
	.align		4
        /*0000*/ 	.byte	0x04, 0x37
        /*0002*/ 	.short	(.L_601 - .L_600)
.L_600:
        /*0004*/ 	.word	0x00000082


	//----- nvinfo : EIATTR_KPARAM_INFO
	.align		4
.L_601:
        /*0008*/ 	.byte	0x04, 0x17
        /*000a*/ 	.short	(.L_603 - .L_602)
.L_602:
        /*000c*/ 	.word	0x00000000
        /*0010*/ 	.short	0x0009
        /*0012*/ 	.short	0x002a
        /*0014*/ 	.byte	0x00, 0xf0, 0x05, 0x00


	//----- nvinfo : EIATTR_KPARAM_INFO
	.align		4
.L_603:
        /*0018*/ 	.byte	0x04, 0x17
        /*001a*/ 	.short	(.L_605 - .L_604)
.L_604:
        /*001c*/ 	.word	0x00000000
        /*0020*/ 	.short	0x0008
        /*0022*/ 	.short	0x0029
        /*0024*/ 	.byte	0x00, 0xf0, 0x05, 0x00


	//----- nvinfo : EIATTR_KPARAM_INFO
	.align		4
.L_605:
        /*0028*/ 	.byte	0x04, 0x17
        /*002a*/ 	.short	(.L_607 - .L_606)
.L_606:
        /*002c*/ 	.word	0x00000000
        /*0030*/ 	.short	0x0007
        /*0032*/ 	.short	0x0028
        /*0034*/ 	.byte	0x00, 0xf0, 0x05, 0x00


	//----- nvinfo : EIATTR_KPARAM_INFO
	.align		4
.L_607:
        /*0038*/ 	.byte	0x04, 0x17
        /*003a*/ 	.short	(.L_609 - .L_608)
.L_608:
        /*003c*/ 	.word	0x00000000
        /*0040*/ 	.short	0x0006
        /*0042*/ 	.short	0x0024
        /*0044*/ 	.byte	0x00, 0xf0, 0x11, 0x00


	//----- nvinfo : EIATTR_KPARAM_INFO
	.align		4
.L_609:
        /*0048*/ 	.byte	0x04, 0x17
        /*004a*/ 	.short	(.L_611 - .L_610)
.L_610:
        /*004c*/ 	.word	0x00000000
        /*0050*/ 	.short	0x0005
        /*0052*/ 	.short	0x0020
        /*0054*/ 	.byte	0x00, 0xf0, 0x11, 0x00


	//----- nvinfo : EIATTR_KPARAM_INFO
	.align		4
.L_611:
        /*0058*/ 	.byte	0x04, 0x17
        /*005a*/ 	.short	(.L_613 - .L_612)
.L_612:
        /*005c*/ 	.word	0x00000000
        /*0060*/ 	.short	0x0004
        /*0062*/ 	.short	0x001c
        /*0064*/ 	.byte	0x00, 0xf0, 0x11, 0x00


	//----- nvinfo : EIATTR_KPARAM_INFO
	.align		4
.L_613:
        /*0068*/ 	.byte	0x04, 0x17
        /*006a*/ 	.short	(.L_615 - .L_614)
.L_614:
        /*006c*/ 	.word	0x00000000
        /*0070*/ 	.short	0x0003
        /*0072*/ 	.short	0x0018
        /*0074*/ 	.byte	0x00, 0xf0, 0x11, 0x00


	//----- nvinfo : EIATTR_KPARAM_INFO
	.align		4
.L_615:
        /*0078*/ 	.byte	0x04, 0x17
        /*007a*/ 	.short	(.L_617 - .L_616)
.L_616:
        /*007c*/ 	.word	0x00000000
        /*0080*/ 	.short	0x0002
        /*0082*/ 	.short	0x0010
        /*0084*/ 	.byte	0x00, 0xf0, 0x21, 0x00


	//----- nvinfo : EIATTR_KPARAM_INFO
	.align		4
.L_617:
        /*0088*/ 	.byte	0x04, 0x17
        /*008a*/ 	.short	(.L_619 - .L_618)
.L_618:
        /*008c*/ 	.word	0x00000000
        /*0090*/ 	.short	0x0001
        /*0092*/ 	.short	0x0008
        /*0094*/ 	.byte	0x00, 0xf0, 0x21, 0x00


	//----- nvinfo : EIATTR_KPARAM_INFO
	.align		4
.L_619:
        /*0098*/ 	.byte	0x04, 0x17
        /*009a*/ 	.short	(.L_621 - .L_620)
.L_620:
        /*009c*/ 	.word	0x00000000
        /*00a0*/ 	.short	0x0000
        /*00a2*/ 	.short	0x0000
        /*00a4*/ 	.byte	0x00, 0xf0, 0x21, 0x00


	//----- nvinfo : EIATTR_SPARSE_MMA_MASK
	.align		4
.L_621:
        /*00a8*/ 	.byte	0x03, 0x50
        /*00aa*/ 	.short	0x0000


	//----- nvinfo : EIATTR_MAXREG_COUNT
	.align		4
        /*00ac*/ 	.byte	0x03, 0x1b
        /*00ae*/ 	.short	0x00ff


	//----- nvinfo : EIATTR_NUM_BARRIERS
	.align		4
        /*00b0*/ 	.byte	0x02, 0x4c
        /*00b2*/ 	.byte	0x01
	.zero		1


	//----- nvinfo : EIATTR_MERCURY_ISA_VERSION
	.align		4
        /*00b4*/ 	.byte	0x03, 0x5f
        /*00b6*/ 	.short	0x0101


	//----- nvinfo : EIATTR_COOP_GROUP_MASK_REGIDS
	.align		4
        /*00b8*/ 	.byte	0x04, 0x29
        /*00ba*/ 	.short	(.L_623 - .L_622)


	//   ....[0]....
.L_622:
        /*00bc*/ 	.word	0xffffffff


	//   ....[1]....
        /*00c0*/ 	.word	0xffffffff


	//----- nvinfo : EIATTR_COOP_GROUP_INSTR_OFFSETS
	.align		4
.L_623:
        /*00c4*/ 	.byte	0x04, 0x28
        /*00c6*/ 	.short	(.L_625 - .L_624)


	//   ....[0]....
.L_624:
        /*00c8*/ 	.word	0x00000460


	//   ....[1]....
        /*00cc*/ 	.word	0x00000570


	//----- nvinfo : EIATTR_EXIT_INSTR_OFFSETS
	.align		4
.L_625:
        /*00d0*/ 	.byte	0x04, 0x1c
        /*00d2*/ 	.short	(.L_627 - .L_626)


	//   ....[0]....
.L_626:
        /*00d4*/ 	.word	0x000006b0


	//   ....[1]....
        /*00d8*/ 	.word	0x00000770


	//   ....[2]....
        /*00dc*/ 	.word	0x00000810


	//   ....[3]....
        /*00e0*/ 	.word	0x00000820


	//   ....[4]....
        /*00e4*/ 	.word	0x000008d0


	//   ....[5]....
        /*00e8*/ 	.word	0x00000960


	//   ....[6]....
        /*00ec*/ 	.word	0x00000a00


	//   ....[7]....
        /*00f0*/ 	.word	0x00000ae0


	//   ....[8]....
        /*00f4*/ 	.word	0x00000ba0


	//   ....[9]....
        /*00f8*/ 	.word	0x00000bb0


	//   ....[10]....
        /*00fc*/ 	.word	0x00000c70


	//   ....[11]....
        /*0100*/ 	.word	0x00000d10


	//----- nvinfo : EIATTR_CRS_STACK_SIZE
	.align		4
.L_627:
        /*0104*/ 	.byte	0x04, 0x1e
        /*0106*/ 	.short	(.L_629 - .L_628)
.L_628:
        /*0108*/ 	.word	0x00000000


	//----- nvinfo : EIATTR_CBANK_PARAM_SIZE
	.align		4
.L_629:
        /*010c*/ 	.byte	0x03, 0x19
        /*010e*/ 	.short	0x002b


	//----- nvinfo : EIATTR_PARAM_CBANK
	.align		4
        /*0110*/ 	.byte	0x04, 0x0a
        /*0112*/ 	.short	(.L_631 - .L_630)
	.align		4
.L_630:
        /*0114*/ 	.word	index@(.nv.constant0._Z15rms_norm_kernelILi2EEvPKvPK6__halfPvffiibbb)
        /*0118*/ 	.short	0x0210
        /*011a*/ 	.short	0x002b


	//----- nvinfo : EIATTR_SW_WAR
	.align		4
.L_631:
        /*011c*/ 	.byte	0x04, 0x36
        /*011e*/ 	.short	(.L_633 - .L_632)
.L_632:
        /*0120*/ 	.word	0x00000008
.L_633:


//--------------------- .nv.info._Z15rms_norm_kernelILi1EEvPKvPK6__halfPvffiibbb --------------------------
	.section	.nv.info._Z15rms_norm_kernelILi1EEvPKvPK6__halfPvffiibbb,"",@"SHT_CUDA_INFO"
	.sectionflags	@""
	.align	4


	//----- nvinfo : EIATTR_CUDA_API_VERSION
	.align		4
        /*0000*/ 	.byte	0x04, 0x37
        /*0002*/ 	.short	(.L_635 - .L_634)
.L_634:
        /*0004*/ 	.word	0x00000082


	//----- nvinfo : EIATTR_KPARAM_INFO
	.align		4
.L_635:
        /*0008*/ 	.byte	0x04, 0x17
        /*000a*/ 	.short	(.L_637 - .L_636)
.L_636:
        /*000c*/ 	.word	0x00000000
        /*0010*/ 	.short	0x0009
        /*0012*/ 	.short	0x002a
        /*0014*/ 	.byte	0x00, 0xf0, 0x05, 0x00


	//----- nvinfo : EIATTR_KPARAM_INFO
	.align		4
.L_637:
        /*0018*/ 	.byte	0x04, 0x17
        /*001a*/ 	.short	(.L_639 - .L_638)
.L_638:
        /*001c*/ 	.word	0x00000000
        /*0020*/ 	.short	0x0008
        /*0022*/ 	.short	0x0029
        /*0024*/ 	.byte	0x00, 0xf0, 0x05, 0x00


	//----- nvinfo : EIATTR_KPARAM_INFO
	.align		4
.L_639:
        /*0028*/ 	.byte	0x04, 0x17
        /*002a*/ 	.short	(.L_641 - .L_640)
.L_640:
        /*002c*/ 	.word	0x00000000
        /*0030*/ 	.short	0x0007
        /*0032*/ 	.short	0x0028
        /*0034*/ 	.byte	0x00, 0xf0, 0x05, 0x00


	//----- nvinfo : EIATTR_KPARAM_INFO
	.align		4
.L_641:
        /*0038*/ 	.byte	0x04, 0x17
        /*003a*/ 	.short	(.L_643 - .L_642)
.L_642:
        /*003c*/ 	.word	0x00000000
        /*0040*/ 	.short	0x0006
        /*0042*/ 	.short	0x0024
        /*0044*/ 	.byte	0x00, 0xf0, 0x11, 0x00


	//----- nvinfo : EIATTR_KPARAM_INFO
	.align		4
.L_643:
        /*0048*/ 	.byte	0x04, 0x17
        /*004a*/ 	.short	(.L_645 - .L_644)
.L_644:
        /*004c*/ 	.word	0x00000000
        /*0050*/ 	.short	0x0005
        /*0052*/ 	.short	0x0020
        /*0054*/ 	.byte	0x00, 0xf0, 0x11, 0x00


	//----- nvinfo : EIATTR_KPARAM_INFO
	.align		4
.L_645:
        /*0058*/ 	.byte	0x04, 0x17
        /*005a*/ 	.short	(.L_647 - .L_646)
.L_646:
        /*005c*/ 	.word	0x00000000
        /*0060*/ 	.short	0x0004
        /*0062*/ 	.short	0x001c
        /*0064*/ 	.byte	0x00, 0xf0, 0x11, 0x00


	//----- nvinfo : EIATTR_KPARAM_INFO
	.align		4
.L_647:
        /*0068*/ 	.byte	0x04, 0x17
        /*006a*/ 	.short	(.L_649 - .L_648)
.L_648:
        /*006c*/ 	.word	0x00000000
        /*0070*/ 	.short	0x0003
        /*0072*/ 	.short	0x0018
        /*0074*/ 	.byte	0x00, 0xf0, 0x11, 0x00


	//----- nvinfo : EIATTR_KPARAM_INFO
	.align		4
.L_649:
        /*0078*/ 	.byte	0x04, 0x17
        /*007a*/ 	.short	(.L_651 - .L_650)
.L_650:
        /*007c*/ 	.word	0x00000000
        /*0080*/ 	.short	0x0002
        /*0082*/ 	.short	0x0010
        /*0084*/ 	.byte	0x00, 0xf0, 0x21, 0x00


	//----- nvinfo : EIATTR_KPARAM_INFO
	.align		4
.L_651:
        /*0088*/ 	.byte	0x04, 0x17
        /*008a*/ 	.short	(.L_653 - .L_652)
.L_652:
        /*008c*/ 	.word	0x00000000
        /*0090*/ 	.short	0x0001
        /*0092*/ 	.short	0x0008
        /*0094*/ 	.byte	0x00, 0xf0, 0x21, 0x00


	//----- nvinfo : EIATTR_KPARAM_INFO
	.align		4
.L_653:
        /*0098*/ 	.byte	0x04, 0x17
        /*009a*/ 	.short	(.L_655 - .L_654)
.L_654:
        /*009c*/ 	.word	0x00000000
        /*00a0*/ 	.short	0x0000
        /*00a2*/ 	.short	0x0000
        /*00a4*/ 	.byte	0x00, 0xf0, 0x21, 0x00


	//----- nvinfo : EIATTR_SPARSE_MMA_MASK
	.align		4
.L_655:
        /*00a8*/ 	.byte	0x03, 0x50
        /*00aa*/ 	.short	0x0000


	//----- nvinfo : EIATTR_MAXREG_COUNT
	.align		4
        /*00ac*/ 	.byte	0x03, 0x1b
        /*00ae*/ 	.short	0x00ff


	//----- nvinfo : EIATTR_NUM_BARRIERS
	.align		4
        /*00b0*/ 	.byte	0x02, 0x4c
        /*00b2*/ 	.byte	0x01
	.zero		1


	//----- nvinfo : EIATTR_MERCURY_ISA_VERSION
	.align		4
        /*00b4*/ 	.byte	0x03, 0x5f
        /*00b6*/ 	.short	0x0101


	//----- nvinfo : EIATTR_COOP_GROUP_MASK_REGIDS
	.align		4
        /*00b8*/ 	.byte	0x04, 0x29
        /*00ba*/ 	.short	(.L_657 - .L_656)


	//   ....[0]....
.L_656:
        /*00bc*/ 	.word	0xffffffff


	//   ....[1]....
        /*00c0*/ 	.word	0xffffffff


	//----- nvinfo : EIATTR_COOP_GROUP_INSTR_OFFSETS
	.align		4
.L_657:
        /*00c4*/ 	.byte	0x04, 0x28
        /*00c6*/ 	.short	(.L_659 - .L_658)


	//   ....[0]....
.L_658:
        /*00c8*/ 	.word	0x00000350


	//   ....[1]....
        /*00cc*/ 	.word	0x00000450


	//----- nvinfo : EIATTR_EXIT_INSTR_OFFSETS
	.align		4
.L_659:
        /*00d0*/ 	.byte	0x04, 0x1c
        /*00d2*/ 	.short	(.L_661 - .L_660)


	//   ....[0]....
.L_660:
        /*00d4*/ 	.word	0x00000540


	//   ....[1]....
        /*00d8*/ 	.word	0x00000650


	//   ....[2]....
        /*00dc*/ 	.word	0x00000670


	//   ....[3]....
        /*00e0*/ 	.word	0x000006a0


	//   ....[4]....
        /*00e4*/ 	.word	0x000007c0


	//   ....[5]....
        /*00e8*/ 	.word	0x000007f0


	//----- nvinfo : EIATTR_CRS_STACK_SIZE
	.align		4
.L_661:
        /*00ec*/ 	.byte	0x04, 0x1e
        /*00ee*/ 	.short	(.L_663 - .L_662)
.L_662:
        /*00f0*/ 	.word	0x00000000


	//----- nvinfo : EIATTR_CBANK_PARAM_SIZE
	.align		4
.L_663:
        /*00f4*/ 	.byte	0x03, 0x19
        /*00f6*/ 	.short	0x002b


	//----- nvinfo : EIATTR_PARAM_CBANK
	.align		4
        /*00f8*/ 	.byte	0x04, 0x0a
        /*00fa*/ 	.short	(.L_665 - .L_664)
	.align		4
.L_664:
        /*00fc*/ 	.word	index@(.nv.constant0._Z15rms_norm_kernelILi1EEvPKvPK6__halfPvffiibbb)
        /*0100*/ 	.short	0x0210
        /*0102*/ 	.short	0x002b


	//----- nvinfo : EIATTR_SW_WAR
	.align		4
.L_665:
        /*0104*/ 	.byte	0x04, 0x36
        /*0106*/ 	.short	(.L_667 - .L_666)
.L_666:
        /*0108*/ 	.word	0x00000008
.L_667:


//--------------------- .nv.callgraph             --------------------------
	.section	.nv.callgraph,"",@"SHT_CUDA_CALLGRAPH"
	.align	4
	.sectionentsize	8
	.align		4
        /*0000*/ 	.word	0x00000000
	.align		4
        /*0004*/ 	.word	0xffffffff
	.align		4
        /*0008*/ 	.word	0x00000000
	.align		4
        /*000c*/ 	.word	0xfffffffe
	.align		4
        /*0010*/ 	.word	0x00000000
	.align		4
        /*0014*/ 	.word	0xfffffffd
	.align		4
        /*0018*/ 	.word	0x00000000
	.align		4
        /*001c*/ 	.word	0xfffffffc


//--------------------- .nv.constant4             --------------------------
	.section	.nv.constant4,"a",@progbits
	.align	8
	.align		8
.nv.constant4:
        /*0000*/ 	.dword	_ZN42_INTERNAL_770ce549_11_rms_norm_cu_61e2bd344cuda3std3__45__cpo5beginE
	.align		8
        /*0008*/ 	.dword	_ZN42_INTERNAL_770ce549_11_rms_norm_cu_61e2bd344cuda3std3__45__cpo3endE
	.align		8
        /*0010*/ 	.dword	_ZN42_INTERNAL_770ce549_11_rms_norm_cu_61e2bd344cuda3std3__45__cpo6cbeginE
	.align		8
        /*0018*/ 	.dword	_ZN42_INTERNAL_770ce549_11_rms_norm_cu_61e2bd344cuda3std3__45__cpo4cendE
	.align		8
        /*0020*/ 	.dword	_ZN42_INTERNAL_770ce549_11_rms_norm_cu_61e2bd344cuda3std3__45__cpo6rbeginE
	.align		8
        /*0028*/ 	.dword	_ZN42_INTERNAL_770ce549_11_rms_norm_cu_61e2bd344cuda3std3__45__cpo4rendE
	.align		8
        /*0030*/ 	.dword	_ZN42_INTERNAL_770ce549_11_rms_norm_cu_61e2bd344cuda3std3__45__cpo7crbeginE
	.align		8
        /*0038*/ 	.dword	_ZN42_INTERNAL_770ce549_11_rms_norm_cu_61e2bd344cuda3std3__45__cpo5crendE
	.align		8
        /*0040*/ 	.dword	_ZN42_INTERNAL_770ce549_11_rms_norm_cu_61e2bd344cuda3std3__444_GLOBAL__N__770ce549_11_rms_norm_cu_61e2bd346ignoreE
	.align		8
        /*0048*/ 	.dword	_ZN42_INTERNAL_770ce549_11_rms_norm_cu_61e2bd344cuda3std3__419piecewise_constructE
	.align		8
        /*0050*/ 	.dword	_ZN42_INTERNAL_770ce549_11_rms_norm_cu_61e2bd344cuda3std3__48in_placeE
	.align		8
        /*0058*/ 	.dword	_ZN42_INTERNAL_770ce549_11_rms_norm_cu_61e2bd344cuda3std3__420unreachable_sentinelE
	.align		8
        /*0060*/ 	.dword	_ZN42_INTERNAL_770ce549_11_rms_norm_cu_61e2bd344cuda3std6ranges3__45__cpo4swapE
	.align		8
        /*0068*/ 	.dword	_ZN42_INTERNAL_770ce549_11_rms_norm_cu_61e2bd344cuda3std6ranges3__45__cpo9iter_moveE
	.align		8
        /*0070*/ 	.dword	_ZN42_INTERNAL_770ce549_11_rms_norm_cu_61e2bd344cuda3std6ranges3__45__cpo5beginE
	.align		8
        /*0078*/ 	.dword	_ZN42_INTERNAL_770ce549_11_rms_norm_cu_61e2bd344cuda3std6ranges3__45__cpo3endE
	.align		8
        /*0080*/ 	.dword	_ZN42_INTERNAL_770ce549_11_rms_norm_cu_61e2bd344cuda3std6ranges3__45__cpo6cbeginE
	.align		8
        /*0088*/ 	.dword	_ZN42_INTERNAL_770ce549_11_rms_norm_cu_61e2bd344cuda3std6ranges3__45__cpo4cendE
	.align		8
        /*0090*/ 	.dword	_ZN42_INTERNAL_770ce549_11_rms_norm_cu_61e2bd344cuda3std6ranges3__45__cpo7advanceE
	.align		8
        /*0098*/ 	.dword	_ZN42_INTERNAL_770ce549_11_rms_norm_cu_61e2bd344cuda3std6ranges3__45__cpo9iter_swapE
	.align		8
        /*00a0*/ 	.dword	_ZN42_INTERNAL_770ce549_11_rms_norm_cu_61e2bd344cuda3std6ranges3__45__cpo4nextE
	.align		8
        /*00a8*/ 	.dword	_ZN42_INTERNAL_770ce549_11_rms_norm_cu_61e2bd344cuda3std6ranges3__45__cpo4prevE
	.align		8
        /*00b0*/ 	.dword	_ZN42_INTERNAL_770ce549_11_rms_norm_cu_61e2bd344cuda3std6ranges3__45__cpo4dataE
	.align		8
        /*00b8*/ 	.dword	_ZN42_INTERNAL_770ce549_11_rms_norm_cu_61e2bd344cuda3std6ranges3__45__cpo5cdataE
	.align		8
        /*00c0*/ 	.dword	_ZN42_INTERNAL_770ce549_11_rms_norm_cu_61e2bd344cuda3std6ranges3__45__cpo4sizeE
	.align		8
        /*00c8*/ 	.dword	_ZN42_INTERNAL_770ce549_11_rms_norm_cu_61e2bd344cuda3std6ranges3__45__cpo5ssizeE
	.align		8
        /*00d0*/ 	.dword	_ZN42_INTERNAL_770ce549_11_rms_norm_cu_61e2bd344cuda3std6ranges3__45__cpo8distanceE
	.align		8
        /*00d8*/ 	.dword	_ZN42_INTERNAL_770ce549_11_rms_norm_cu_61e2bd346thrust23THRUST_300001_SM_900_NS6system6detail10sequential3seqE


//--------------------- .text._Z15rms_norm_kernelILi16EEvPKvPK6__halfPvffiibbb --------------------------
	.section	.text._Z15rms_norm_kernelILi16EEvPKvPK6__halfPvffiibbb,"ax",@progbits
	.align	128
        .global         _Z15rms_norm_kernelILi16EEvPKvPK6__halfPvffiibbb
        .type           _Z15rms_norm_kernelILi16EEvPKvPK6__halfPvffiibbb,@function
        .size           _Z15rms_norm_kernelILi16EEvPKvPK6__halfPvffiibbb,(.L_x_142 - _Z15rms_norm_kernelILi16EEvPKvPK6__halfPvffiibbb)
        .other          _Z15rms_norm_kernelILi16EEvPKvPK6__halfPvffiibbb,@"STO_CUDA_ENTRY STV_DEFAULT"
_Z15rms_norm_kernelILi16EEvPKvPK6__halfPvffiibbb:
.text._Z15rms_norm_kernelILi16EEvPKvPK6__halfPvffiibbb:
[----:B------:R-:W-:Y:S01]  /*0000*/  LDC R1, c[0x0][0x28] ;  /* 0x00000a00ff017b82 */ /* 0x000fe20000000800 */
[----:B------:R-:W0:Y:S01]  /*0010*/  S2R R34, SR_TID.X ;  /* 0x0000000000227919 */ /* 0x000e220000002100 */
[----:B------:R-:W-:-:S06]  /*0020*/  ULDC.S8 UR4, c[0x0][0x239] ;  /* 0x00008e4000047ab9 */ /* 0x000fcc0000000200 */
[----:B------:R-:W1:Y:S01]  /*0030*/  S2UR UR8, SR_CTAID.X ;  /* 0x00000000000879c3 */ /* 0x000e620000002500 */
[----:B------:R-:W-:Y:S01]  /*0040*/  ISETP.NE.AND P0, PT, RZ, UR4, PT ;  /* 0x00000004ff007c0c */ /* 0x000fe2000bf05270 */
[----:B------:R-:W-:Y:S01]  /*0050*/  ULDC.64 UR10, c[0x0][0x208] ;  /* 0x00008200000a7ab9 */ /* 0x000fe20000000a00 */
[----:B------:R-:W-:Y:S01]  /*0060*/  BSSY B0, `(.L_x_0) ;  /* 0x0000138000007945 */ /* 0x000fe20003800000 */
[----:B------:R-:W-:Y:S01]  /*0070*/  HFMA2.MMA R37, -RZ, RZ, 0, 0 ;  /* 0x00000000ff257435 */ /* 0x000fe200000001ff */
[----:B0-----:R-:W-:-:S09]  /*0080*/  LOP3.LUT R35, R34, 0x1f, RZ, 0xc0, !PT ;  /* 0x0000001f22237812 */ /* 0x001fd200078ec0ff */
[----:B-1----:R-:W-:Y:S05]  /*0090*/  @!P0 BRA `(.L_x_1) ;  /* 0x0000000400ac8947 */ /* 0x002fea0003800000 */
[----:B------:R-:W-:Y:S01]  /*00a0*/  ULDC UR9, c[0x0][0x234] ;  /* 0x00008d0000097ab9 */ /* 0x000fe20000000800 */
[----:B------:R-:W-:Y:S01]  /*00b0*/  LOP3.LUT R3, R34, 0xffffffe0, RZ, 0xc0, !PT ;  /* 0xffffffe022037812 */ /* 0x000fe200078ec0ff */
[----:B------:R-:W-:-:S03]  /*00c0*/  ULEA.HI UR4, UR9, UR9, URZ, 0x1 ;  /* 0x0000000909047291 */ /* 0x000fc6000f8f083f */
[----:B------:R-:W-:Y:S01]  /*00d0*/  LOP3.LUT R0, R3, 0x1f, R34, 0xf8, !PT ;  /* 0x0000001f03007812 */ /* 0x000fe200078ef822 */
[----:B------:R-:W-:-:S06]  /*00e0*/  USHF.R.S32.HI UR6, URZ, 0x1, UR4 ;  /* 0x000000013f067899 */ /* 0x000fcc0008011404 */
[----:B------:R-:W-:-:S13]  /*00f0*/  ISETP.GE.AND P0, PT, R0, UR6, PT ;  /* 0x0000000600007c0c */ /* 0x000fda000bf06270 */
[----:B------:R-:W-:Y:S05]  /*0100*/  @P0 BRA `(.L_x_2) ;  /* 0x0000001000b40947 */ /* 0x000fea0003800000 */
[----:B------:R-:W-:Y:S01]  /*0110*/  UIMAD UR7, UR8, UR9, URZ ;  /* 0x00000009080772a4 */ /* 0x000fe2000f8e023f */
[----:B------:R-:W-:-:S03]  /*0120*/  ULDC.64 UR4, c[0x0][0x210] ;  /* 0x0000840000047ab9 */ /* 0x000fc60000000a00 */
[----:B------:R-:W-:-:S06]  /*0130*/  UIMAD.WIDE UR4, UR7, 0x4, UR4 ;  /* 0x00000004070478a5 */ /* 0x000fcc000f8e0204 */
[----:B------:R-:W-:Y:S02]  /*0140*/  MOV R32, UR4 ;  /* 0x0000000400207c02 */ /* 0x000fe40008000f00 */
[----:B------:R-:W-:-:S03]  /*0150*/  MOV R33, UR5 ;  /* 0x0000000500217c02 */ /* 0x000fc60008000f00 */
[----:B------:R-:W-:-:S05]  /*0160*/  IMAD.WIDE R32, R0, 0x8, R32 ;  /* 0x0000000800207825 */ /* 0x000fca00078e0220 */
[----:B------:R-:W2:Y:S01]  /*0170*/  LDG.E.64.CONSTANT R2, desc[UR10][R32.64] ;  /* 0x0000000a20027981 */ /* 0x000ea2000c1e9b00 */
[----:B------:R-:W-:-:S04]  /*0180*/  IADD3 R4, R0, 0x400, RZ ;  /* 0x0000040000047810 */ /* 0x000fc80007ffe0ff */
[----:B------:R-:W-:Y:S01]  /*0190*/  ISETP.GE.AND P1, PT, R4, UR6, PT ;  /* 0x0000000604007c0c */ /* 0x000fe2000bf26270 */
[----:B--2---:R-:W-:-:S04]  /*01a0*/  FFMA.FTZ R4, R2, R2, RZ ;  /* 0x0000000202047223 */ /* 0x004fc800000100ff */
[----:B------:R-:W-:-:S08]  /*01b0*/  FFMA.FTZ R37, R3, R3, R4 ;  /* 0x0000000303257223 */ /* 0x000fd00000010004 */
[----:B------:R-:W-:Y:S05]  /*01c0*/  @P1 BRA `(.L_x_2) ;  /* 0x0000001000841947 */ /* 0x000fea0003800000 */
[----:B------:R-:W2:Y:S01]  /*01d0*/  LDG.E.64.CONSTANT R4, desc[UR10][R32.64+0x2000] ;  /* 0x0020000a20047981 */ /* 0x000ea2000c1e9b00 */
[----:B------:R-:W-:-:S04]  /*01e0*/  IADD3 R6, R0, 0x800, RZ ;  /* 0x0000080000067810 */ /* 0x000fc80007ffe0ff */
[----:B------:R-:W-:Y:S01]  /*01f0*/  ISETP.GE.AND P1, PT, R6, UR6, PT ;  /* 0x0000000606007c0c */ /* 0x000fe2000bf26270 */
[----:B--2---:R-:W-:-:S04]  /*0200*/  FFMA.FTZ R6, R4, R4, R37 ;  /* 0x0000000404067223 */ /* 0x004fc80000010025 */
        /* <DEDUP_REMOVED lines=80> */
[----:B------:R-:W2:Y:S02]  /*0710*/  LDG.E.64.CONSTANT R32, desc[UR10][R32.64+0x1e000] ;  /* 0x01e0000a20207981 */ /* 0x000ea4000c1e9b00 */
[----:B--2---:R-:W-:-:S04]  /*0720*/  FFMA.FTZ R36, R32, R32, R37 ;  /* 0x0000002020247223 */ /* 0x004fc80000010025 */
[----:B------:R-:W-:Y:S01]  /*0730*/  FFMA.FTZ R37, R33, R33, R36 ;  /* 0x0000002121257223 */ /* 0x000fe20000010024 */
[----:B------:R-:W-:Y:S06]  /*0740*/  BRA `(.L_x_2) ;  /* 0x0000000c00247947 */ /* 0x000fec0003800000 */
.L_x_1:
        /* <DEDUP_REMOVED lines=13> */
[----:B------:R-:W2:Y:S01]  /*0820*/  LDG.E.CONSTANT R2, desc[UR10][R32.64] ;  /* 0x0000000a20027981 */ /* 0x000ea2000c1e9900 */
[----:B------:R-:W-:-:S04]  /*0830*/  IADD3 R5, R0, 0x400, RZ ;  /* 0x0000040000057810 */ /* 0x000fc80007ffe0ff */
[----:B------:R-:W-:Y:S01]  /*0840*/  ISETP.GE.AND P1, PT, R5, UR6, PT ;  /* 0x0000000605007c0c */ /* 0x000fe2000bf26270 */
[--C-:B--2---:R-:W-:Y:S02]  /*0850*/  HADD2.F32 R3, -RZ, R2.reuse.H0_H0 ;  /* 0x20000002ff037230 */ /* 0x104fe40000004100 */
[----:B------:R-:W-:-:S03]  /*0860*/  HADD2.F32 R2, -RZ, R2.H1_H1 ;  /* 0x30000002ff027230 */ /* 0x000fc60000004100 */
[----:B------:R-:W-:Y:S02]  /*0870*/  FMNMX.FTZ R3, R3, 65504, PT ;  /* 0x477fe00003037809 */ /* 0x000fe40003810000 */
[----:B------:R-:W-:Y:S02]  /*0880*/  FMNMX.FTZ R4, R2, 65504, PT ;  /* 0x477fe00002047809 */ /* 0x000fe40003810000 */
[----:B------:R-:W-:Y:S02]  /*0890*/  FMNMX.FTZ R2, R3, -65504, !PT ;  /* 0xc77fe00003027809 */ /* 0x000fe40007810000 */
[----:B------:R-:W-:-:S03]  /*08a0*/  FMNMX.FTZ R3, R4, -65504, !PT ;  /* 0xc77fe00004037809 */ /* 0x000fc60007810000 */
[----:B------:R-:W-:-:S04]  /*08b0*/  FFMA.FTZ R4, R2, R2, RZ ;  /* 0x0000000202047223 */ /* 0x000fc800000100ff */
[----:B------:R-:W-:Y:S01]  /*08c0*/  FFMA.FTZ R37, R3, R3, R4 ;  /* 0x0000000303257223 */ /* 0x000fe20000010004 */
[----:B------:R-:W-:Y:S06]  /*08d0*/  @P1 BRA `(.L_x_2) ;  /* 0x0000000800c01947 */ /* 0x000fec0003800000 */
        /* <DEDUP_REMOVED lines=9> */
[----:B------:R-:W-:-:S04]  /*0970*/  FFMA.FTZ R6, R4, R4, R37 ;  /* 0x0000000404067223 */ /* 0x000fc80000010025 */
        /* <DEDUP_REMOVED lines=146> */
[----:B------:R-:W-:-:S04]  /*12a0*/  IADD3 R30, R0, 0x3c00, RZ ;  /* 0x00003c00001e7810 */ /* 0x000fc80007ffe0ff */
[----:B------:R-:W-:Y:S02]  /*12b0*/  ISETP.GE.AND P1, PT, R30, UR6, PT ;  /* 0x000000061e007c0c */ /* 0x000fe4000bf26270 */
[----:B------:R-:W2:Y:S11]  /*12c0*/  LDG.E.CONSTANT R30, desc[UR10][R32.64+0xe000] ;  /* 0x00e0000a201e7981 */ /* 0x000eb6000c1e9900 */
[----:B------:R-:W3:Y:S01]  /*12d0*/  @!P1 LDG.E.CONSTANT R38, desc[UR10][R32.64+0xf000] ;  /* 0x00f0000a20269981 */ /* 0x000ee2000c1e9900 */
[----:B--2---:R-:W-:-:S02]  /*12e0*/  HADD2.F32 R31, -RZ, R30.H0_H0 ;  /* 0x2000001eff1f7230 */ /* 0x004fc40000004100 */
[----:B------:R-:W-:-:S03]  /*12f0*/  HADD2.F32 R30, -RZ, R30.H1_H1 ;  /* 0x3000001eff1e7230 */ /* 0x000fc60000004100 */
[----:B------:R-:W-:Y:S02]  /*1300*/  FMNMX.FTZ R31, R31, 65504, PT ;  /* 0x477fe0001f1f7809 */ /* 0x000fe40003810000 */
[----:B------:R-:W-:Y:S02]  /*1310*/  FMNMX.FTZ R36, R30, 65504, PT ;  /* 0x477fe0001e247809 */ /* 0x000fe40003810000 */
[----:B------:R-:W-:Y:S01]  /*1320*/  FMNMX.FTZ R30, R31, -65504, !PT ;  /* 0xc77fe0001f1e7809 */ /* 0x000fe20007810000 */
[--C-:B---3--:R-:W-:Y:S01]  /*1330*/  @!P1 HADD2.F32 R39, -RZ, R38.reuse.H0_H0 ;  /* 0x20000026ff279230 */ /* 0x108fe20000004100 */
[----:B------:R-:W-:Y:S01]  /*1340*/  FMNMX.FTZ R31, R36, -65504, !PT ;  /* 0xc77fe000241f7809 */ /* 0x000fe20007810000 */
[----:B------:R-:W-:Y:S02]  /*1350*/  @!P1 HADD2.F32 R38, -RZ, R38.H1_H1 ;  /* 0x30000026ff269230 */ /* 0x000fe40000004100 */
[----:B------:R-:W-:Y:S01]  /*1360*/  FFMA.FTZ R36, R30, R30, R37 ;  /* 0x0000001e1e247223 */ /* 0x000fe20000010025 */
[----:B------:R-:W-:-:S02]  /*1370*/  @!P1 FMNMX.FTZ R39, R39, 65504, PT ;  /* 0x477fe00027279809 */ /* 0x000fc40003810000 */
[----:B------:R-:W-:Y:S01]  /*1380*/  @!P1 FMNMX.FTZ R38, R38, 65504, PT ;  /* 0x477fe00026269809 */ /* 0x000fe20003810000 */
[----:B------:R-:W-:Y:S01]  /*1390*/  FFMA.FTZ R37, R31, R31, R36 ;  /* 0x0000001f1f257223 */ /* 0x000fe20000010024 */
[----:B------:R-:W-:Y:S02]  /*13a0*/  @!P1 FMNMX.FTZ R32, R39, -65504, !PT ;  /* 0xc77fe00027209809 */ /* 0x000fe40007810000 */
[----:B------:R-:W-:-:S03]  /*13b0*/  @!P1 FMNMX.FTZ R33, R38, -65504, !PT ;  /* 0xc77fe00026219809 */ /* 0x000fc60007810000 */
[----:B------:R-:W-:-:S04]  /*13c0*/  @!P1 FFMA.FTZ R36, R32, R32, R37 ;  /* 0x0000002020249223 */ /* 0x000fc80000010025 */
[----:B------:R-:W-:-:S07]  /*13d0*/  @!P1 FFMA.FTZ R37, R33, R33, R36 ;  /* 0x0000002121259223 */ /* 0x000fce0000010024 */
.L_x_2:
[----:B------:R-:W-:Y:S05]  /*13e0*/  BSYNC B0 ;  /* 0x0000000000007941 */ /* 0x000fea0003800000 */
.L_x_0:
[----:B------:R-:W-:Y:S01]  /*13f0*/  HFMA2.MMA R38, -RZ, RZ, 0, 1.9073486328125e-06 ;  /* 0x00000020ff267435 */ /* 0x000fe200000001ff */
[----:B------:R-:W-:-:S10]  /*1400*/  MOV R36, 0x20 ;  /* 0x0000002000247802 */ /* 0x000fd40000000f00 */
.L_x_3:
[C---:B------:R-:W-:Y:S02]  /*1410*/  LEA.HI R39, R38.reuse, R38, RZ, 0x1 ;  /* 0x0000002626277211 */ /* 0x040fe400078f08ff */
[----:B------:R-:W-:Y:S02]  /*1420*/  ISETP.GT.AND P1, PT, R38, 0x3, PT ;  /* 0x000000032600780c */ /* 0x000fe40003f24270 */
[----:B------:R-:W-:-:S04]  /*1430*/  SHF.R.S32.HI R40, RZ, 0x1, R39 ;  /* 0x00000001ff287819 */ /* 0x000fc80000011427 */
[----:B------:R-:W-:Y:S01]  /*1440*/  MOV R38, R40 ;  /* 0x0000002800267202 */ /* 0x000fe20000000f00 */
[----:B------:R-:W0:Y:S02]  /*1450*/  SHFL.BFLY PT, R42, R37, R40, 0x1f ;  /* 0x0c001f28252a7589 */ /* 0x000e2400000e0000 */
[----:B0-----:R-:W-:-:S04]  /*1460*/  FADD.FTZ R37, R42, R37 ;  /* 0x000000252a257221 */ /* 0x001fc80000010000 */
[----:B------:R-:W-:Y:S05]  /*1470*/  @P1 BRA `(.L_x_3) ;  /* 0xfffffffc00e41947 */ /* 0x000fea000383ffff */
[----:B------:R-:W0:Y:S01]  /*1480*/  S2UR UR5, SR_CgaCtaId ;  /* 0x00000000000579c3 */ /* 0x000e220000008800 */
[----:B------:R-:W-:Y:S01]  /*1490*/  ISETP.NE.AND P1, PT, R35, RZ, PT ;  /* 0x000000ff2300720c */ /* 0x000fe20003f25270 */
[----:B------:R-:W-:-:S12]  /*14a0*/  UMOV UR4, 0x400 ;  /* 0x0000040000047882 */ /* 0x000fd80000000000 */
[----:B------:R-:W-:-:S04]  /*14b0*/  @!P1 SHF.R.U32.HI R34, RZ, 0x3, R34 ;  /* 0x00000003ff229819 */ /* 0x000fc80000011622 */
[----:B------:R-:W-:Y:S01]  /*14c0*/  @!P1 LOP3.LUT R34, R34, 0x1ffffffc, RZ, 0xc0, !PT ;  /* 0x1ffffffc22229812 */ /* 0x000fe200078ec0ff */
[----:B0-----:R-:W-:-:S06]  /*14d0*/  ULEA UR4, UR5, UR4, 0x18 ;  /* 0x0000000405047291 */ /* 0x001fcc000f8ec03f */
[----:B------:R-:W-:-:S03]  /*14e0*/  LEA R35, R35, UR4, 0x2 ;  /* 0x0000000423237c11 */ /* 0x000fc6000f8e10ff */
[----:B------:R0:W-:Y:S01]  /*14f0*/  @!P1 STS [R34+UR4], R37 ;  /* 0x0000002522009988 */ /* 0x0001e20008000804 */
[----:B------:R-:W-:Y:S06]  /*1500*/  BAR.SYNC.DEFER_BLOCKING 0x0 ;  /* 0x0000000000007b1d */ /* 0x000fec0000010000 */
[----:B------:R0:W1:Y:S02]  /*1510*/  LDS R39, [R35] ;  /* 0x0000000023277984 */ /* 0x0000640000000800 */
.L_x_4:
[C---:B0-----:R-:W-:Y:S02]  /*1520*/  LEA.HI R34, R36.reuse, R36, RZ, 0x1 ;  /* 0x0000002424227211 */ /* 0x041fe400078f08ff */
[----:B------:R-:W-:Y:S02]  /*1530*/  ISETP.GT.AND P1, PT, R36, 0x3, PT ;  /* 0x000000032400780c */ /* 0x000fe40003f24270 */
[----:B------:R-:W-:-:S04]  /*1540*/  SHF.R.S32.HI R34, RZ, 0x1, R34 ;  /* 0x00000001ff227819 */ /* 0x000fc80000011422 */
[----:B------:R-:W-:Y:S01]  /*1550*/  MOV R36, R34 ;  /* 0x0000002200247202 */ /* 0x000fe20000000f00 */
[----:B-1----:R-:W0:Y:S02]  /*1560*/  SHFL.BFLY PT, R38, R39, R34, 0x1f ;  /* 0x0c001f2227267589 */ /* 0x002e2400000e0000 */
[----:B0-----:R-:W-:-:S04]  /*1570*/  FADD.FTZ R39, R38, R39 ;  /* 0x0000002726277221 */ /* 0x001fc80000010000 */
[----:B------:R-:W-:Y:S05]  /*1580*/  @P1 BRA `(.L_x_4) ;  /* 0xfffffffc00e41947 */ /* 0x000fea000383ffff */
[----:B------:R-:W0:Y:S01]  /*1590*/  LDC.64 R36, c[0x0][0x228] ;  /* 0x00008a00ff247b82 */ /* 0x000e220000000a00 */
[----:B------:R-:W-:Y:S02]  /*15a0*/  ULDC.S8 UR4, c[0x0][0x23a] ;  /* 0x00008e8000047ab9 */ /* 0x000fe40000000200 */
[----:B------:R-:W-:-:S05]  /*15b0*/  ISETP.NE.AND P1, PT, RZ, UR4, PT ;  /* 0x00000004ff007c0c */ /* 0x000fca000bf25270 */
[----:B------:R-:W1:Y:S01]  /*15c0*/  LDC.64 R34, c[0x0][0x218] ;  /* 0x00008600ff227b82 */ /* 0x000e620000000a00 */
[----:B0-----:R-:W-:Y:S01]  /*15d0*/  FFMA.FTZ R38, R39, R37, R36 ;  /* 0x0000002527267223 */ /* 0x001fe20000010024 */
[----:B------:R-:W-:-:S05]  /*15e0*/  SHF.R.S32.HI R37, RZ, 0x1f, R0 ;  /* 0x0000001fff257819 */ /* 0x000fca0000011400 */
[----:B------:R-:W0:Y:S01]  /*15f0*/  MUFU.RSQ R38, R38 ;  /* 0x0000002600267308 */ /* 0x000e220000001400 */
[----:B-1----:R-:W-:Y:S01]  /*1600*/  IMAD.WIDE R34, R0, 0x4, R34 ;  /* 0x0000000400227825 */ /* 0x002fe200078e0222 */
[----:B------:R-:W-:Y:S06]  /*1610*/  @!P1 BRA `(.L_x_5) ;  /* 0x0000001400dc9947 */ /* 0x000fec0003800000 */
[----:B------:R-:W-:Y:S01]  /*1620*/  ULDC.U8 UR4, c[0x0][0x238] ;  /* 0x00008e0000047ab9 */ /* 0x000fe20000000000 */
[----:B------:R-:W-:Y:S01]  /*1630*/  UIMAD UR8, UR8, UR9, URZ ;  /* 0x00000009080872a4 */ /* 0x000fe2000f8e023f */
[----:B------:R-:W-:Y:S01]  /*1640*/  HFMA2.MMA R37, -RZ, RZ, 0, 4.76837158203125e-07 ;  /* 0x00000008ff257435 */ /* 0x000fe200000001ff */
[----:B------:R-:W-:-:S03]  /*1650*/  UPRMT UR7, UR4, 0x8880, URZ ;  /* 0x0000888004077896 */ /* 0x000fc6000800003f */
[----:B------:R-:W-:Y:S02]  /*1660*/  ULDC.64 UR4, c[0x0][0x220] ;  /* 0x0000880000047ab9 */ /* 0x000fe40000000a00 */
[----:B------:R-:W-:Y:S01]  /*1670*/  UIMAD.WIDE UR4, UR8, 0x4, UR4 ;  /* 0x00000004080478a5 */ /* 0x000fe2000f8e0204 */
[----:B------:R-:W-:-:S05]  /*1680*/  ISETP.NE.AND P1, PT, RZ, UR7, PT ;  /* 0x00000007ff007c0c */ /* 0x000fca000bf25270 */
[----:B------:R-:W-:-:S08]  /*1690*/  IMAD.WIDE R36, R0, R37, UR4 ;  /* 0x0000000400247e25 */ /* 0x000fd0000f8e0225 */
[----:B------:R-:W-:Y:S05]  /*16a0*/  @!P1 BRA `(.L_x_6) ;  /* 0x0000000800fc9947 */ /* 0x000fea0003800000 */
[----:B------:R-:W-:Y:S05]  /*16b0*/  @P0 EXIT ;  /* 0x000000000000094d */ /* 0x000fea0003800000 */
[----:B------:R-:W2:Y:S04]  /*16c0*/  LDG.E.CONSTANT R39, desc[UR10][R34.64] ;  /* 0x0000000a22277981 */ /* 0x000ea8000c1e9900 */
[----:B------:R-:W0:Y:S01]  /*16d0*/  LDG.E.64 R40, desc[UR10][R36.64] ;  /* 0x0000000a24287981 */ /* 0x000e22000c1e1b00 */
[--C-:B--2---:R-:W-:Y:S02]  /*16e0*/  HADD2.F32 R43, -RZ, R39.reuse.H0_H0 ;  /* 0x20000027ff2b7230 */ /* 0x104fe40000004100 */
[----:B------:R-:W-:-:S03]  /*16f0*/  HADD2.F32 R42, -RZ, R39.H1_H1 ;  /* 0x30000027ff2a7230 */ /* 0x000fc60000004100 */
[----:B------:R-:W-:Y:S01]  /*1700*/  FMUL.FTZ R43, R43, R2 ;  /* 0x000000022b2b7220 */ /* 0x000fe20000410000 */
[----:B------:R-:W-:Y:S01]  /*1710*/  IADD3 R2, R0, 0x400, RZ ;  /* 0x0000040000027810 */ /* 0x000fe20007ffe0ff */
[----:B------:R-:W-:Y:S02]  /*1720*/  FMUL.FTZ R42, R42, R3 ;  /* 0x000000032a2a7220 */ /* 0x000fe40000410000 */
[----:B0-----:R-:W-:Y:S01]  /*1730*/  FFMA.FTZ R40, R38, R43, R40 ;  /* 0x0000002b26287223 */ /* 0x001fe20000010028 */
[----:B------:R-:W-:Y:S01]  /*1740*/  ISETP.GE.AND P0, PT, R2, UR6, PT ;  /* 0x0000000602007c0c */ /* 0x000fe2000bf06270 */
[----:B------:R-:W-:-:S05]  /*1750*/  FFMA.FTZ R41, R38, R42, R41 ;  /* 0x0000002a26297223 */ /* 0x000fca0000010029 */
[----:B------:R0:W-:Y:S07]  /*1760*/  STG.E.64 desc[UR10][R36.64], R40 ;  /* 0x0000002824007986 */ /* 0x0001ee000c101b0a */
[----:B------:R-:W-:Y:S05]  /*1770*/  @P0 EXIT ;  /* 0x000000000000094d */ /* 0x000fea0003800000 */
[----:B------:R-:W0:Y:S04]  /*1780*/  LDG.E.CONSTANT R39, desc[UR10][R34.64+0x1000] ;  /* 0x0010000a22277981 */ /* 0x000e28000c1e9900 */
[----:B------:R-:W2:Y:S01]  /*1790*/  LDG.E.64 R2, desc[UR10][R36.64+0x2000] ;  /* 0x0020000a24027981 */ /* 0x000ea2000c1e1b00 */
[--C-:B0-----:R-:W-:Y:S02]  /*17a0*/  HADD2.F32 R40, -RZ, R39.reuse.H1_H1 ;  /* 0x30000027ff287230 */ /* 0x101fe40000004100 */
[----:B------:R-:W-:-:S03]  /*17b0*/  HADD2.F32 R39, -RZ, R39.H0_H0 ;  /* 0x20000027ff277230 */ /* 0x000fc60000004100 */
[----:B------:R-:W-:Y:S01]  /*17c0*/  FMUL.FTZ R40, R40, R5 ;  /* 0x0000000528287220 */ /* 0x000fe20000410000 */
[----:B------:R-:W-:Y:S01]  /*17d0*/  IADD3 R5, R0, 0x800, RZ ;  /* 0x0000080000057810 */ /* 0x000fe20007ffe0ff */
[----:B------:R-:W-:Y:S02]  /*17e0*/  FMUL.FTZ R39, R39, R4 ;  /* 0x0000000427277220 */ /* 0x000fe40000410000 */
[C---:B--2---:R-:W-:Y:S01]  /*17f0*/  FFMA.FTZ R3, R38.reuse, R40, R3 ;  /* 0x0000002826037223 */ /* 0x044fe20000010003 */
[----:B------:R-:W-:Y:S01]  /*1800*/  ISETP.GE.AND P0, PT, R5, UR6, PT ;  /* 0x0000000605007c0c */ /* 0x000fe2000bf06270 */
[----:B------:R-:W-:-:S05]  /*1810*/  FFMA.FTZ R2, R38, R39, R2 ;  /* 0x0000002726027223 */ /* 0x000fca0000010002 */
[----:B------:R0:W-:Y:S07]  /*1820*/  STG.E.64 desc[UR10][R36.64+0x2000], R2 ;  /* 0x0020000224007986 */ /* 0x0001ee000c101b0a */
[----:B------:R-:W-:Y:S05]  /*1830*/  @P0 EXIT ;  /* 0x000000000000094d */ /* 0x000fea0003800000 */
[----:B------:R-:W2:Y:S04]  /*1840*/  LDG.E.CONSTANT R4, desc[UR10][R34.64+0x2000] ;  /* 0x0020000a22047981 */ /* 0x000ea8000c1e9900 */
[----:B0-----:R-:W3:Y:S01]  /*1850*/  LDG.E.64 R2, desc[UR10][R36.64+0x4000] ;  /* 0x0040000a24027981 */ /* 0x001ee2000c1e1b00 */
[--C-:B--2---:R-:W-:Y:S02]  /*1860*/  HADD2.F32 R40, -RZ, R4.reuse.H1_H1 ;  /* 0x30000004ff287230 */ /* 0x104fe40000004100 */
[----:B------:R-:W-:Y:S01]  /*1870*/  HADD2.F32 R5, -RZ, R4.H0_H0 ;  /* 0x20000004ff057230 */ /* 0x000fe20000004100 */
[----:B------:R-:W-:Y:S02]  /*1880*/  IADD3 R4, R0, 0xc00, RZ ;  /* 0x00000c0000047810 */ /* 0x000fe40007ffe0ff */
[----:B------:R-:W-:-:S02]  /*1890*/  FMUL.FTZ R40, R40, R7 ;  /* 0x0000000728287220 */ /* 0x000fc40000410000 */
[----:B------:R-:W-:Y:S01]  /*18a0*/  ISETP.GE.AND P0, PT, R4, UR6, PT ;  /* 0x0000000604007c0c */ /* 0x000fe2000bf06270 */
[----:B------:R-:W-:Y:S01]  /*18b0*/  FMUL.FTZ R5, R5, R6 ;  /* 0x0000000605057220 */ /* 0x000fe20000410000 */
[----:B---3--:R-:W-:-:S03]  /*18c0*/  FFMA.FTZ R3, R38, R40, R3 ;  /* 0x0000002826037223 */ /* 0x008fc60000010003 */
[----:B------:R-:W-:-:S05]  /*18d0*/  FFMA.FTZ R2, R38, R5, R2 ;  /* 0x0000000526027223 */ /* 0x000fca0000010002 */
[----:B------:R0:W-:Y:S03]  /*18e0*/  STG.E.64 desc[UR10][R36.64+0x4000], R2 ;  /* 0x0040000224007986 */ /* 0x0001e6000c101b0a */
        /* <DEDUP_REMOVED lines=25> */
[----:B0-----:R-:W2:Y:S04]  /*1a80*/  LDG.E.CONSTANT R2, desc[UR10][R34.64+0x5000] ;  /* 0x0050000a22027981 */ /* 0x001ea8000c1e9900 */
[----:B------:R-:W3:Y:S01]  /*1a90*/  LDG.E.64 R6, desc[UR10][R36.64+0xa000] ;  /* 0x00a0000a24067981 */ /* 0x000ee2000c1e1b00 */
        /* <DEDUP_REMOVED lines=108> */
[----:B------:R-:W-:-:S04]  /*2160*/  IADD3 R0, R0, 0x3c00, RZ ;  /* 0x00003c0000007810 */ /* 0x000fc80007ffe0ff */
[----:B------:R-:W-:Y:S01]  /*2170*/  ISETP.GE.AND P0, PT, R0, UR6, PT ;  /* 0x0000000600007c0c */ /* 0x000fe2000bf06270 */
[--C-:B--2---:R-:W-:Y:S02]  /*2180*/  HADD2.F32 R4, -RZ, R2.reuse.H1_H1 ;  /* 0x30000002ff047230 */ /* 0x104fe40000004100 */
[----:B------:R-:W-:-:S03]  /*2190*/  HADD2.F32 R3, -RZ, R2.H0_H0 ;  /* 0x20000002ff037230 */ /* 0x000fc60000004100 */
[----:B------:R-:W-:Y:S02]  /*21a0*/  FMUL.FTZ R4, R4, R31 ;  /* 0x0000001f04047220 */ /* 0x000fe40000410000 */
[----:B------:R-:W-:Y:S02]  /*21b0*/  FMUL.FTZ R3, R3, R30 ;  /* 0x0000001e03037220 */ /* 0x000fe40000410000 */
[C---:B---3--:R-:W-:Y:S02]  /*21c0*/  FFMA.FTZ R7, R38.reuse, R4, R7 ;  /* 0x0000000426077223 */ /* 0x048fe40000010007 */
[----:B------:R-:W-:-:S05]  /*21d0*/  FFMA.FTZ R6, R38, R3, R6 ;  /* 0x0000000326067223 */ /* 0x000fca0000010006 */
[----:B------:R0:W-:Y:S01]  /*21e0*/  STG.E.64 desc[UR10][R36.64+0x1c000], R6 ;  /* 0x01c0000624007986 */ /* 0x0001e2000c101b0a */
[----:B------:R-:W-:Y:S05]  /*21f0*/  @P0 EXIT ;  /* 0x000000000000094d */ /* 0x000fea0003800000 */
[----:B------:R-:W2:Y:S04]  /*2200*/  LDG.E.CONSTANT R34, desc[UR10][R34.64+0xf000] ;  /* 0x00f0000a22227981 */ /* 0x000ea8000c1e9900 */
[----:B------:R-:W3:Y:S01]  /*2210*/  LDG.E.64 R4, desc[UR10][R36.64+0x1e000] ;  /* 0x01e0000a24047981 */ /* 0x000ee2000c1e1b00 */
[--C-:B--2---:R-:W-:Y:S02]  /*2220*/  HADD2.F32 R0, -RZ, R34.reuse.H1_H1 ;  /* 0x30000022ff007230 */ /* 0x104fe40000004100 */
[----:B------:R-:W-:-:S03]  /*2230*/  HADD2.F32 R3, -RZ, R34.H0_H0 ;  /* 0x20000022ff037230 */ /* 0x000fc60000004100 */
[----:B------:R-:W-:Y:S02]  /*2240*/  FMUL.FTZ R0, R0, R33 ;  /* 0x0000002100007220 */ /* 0x000fe40000410000 */
[----:B------:R-:W-:Y:S02]  /*2250*/  FMUL.FTZ R3, R3, R32 ;  /* 0x0000002003037220 */ /* 0x000fe40000410000 */
[C---:B---3--:R-:W-:Y:S02]  /*2260*/  FFMA.FTZ R5, R38.reuse, R0, R5 ;  /* 0x0000000026057223 */ /* 0x048fe40000010005 */
[----:B------:R-:W-:-:S05]  /*2270*/  FFMA.FTZ R4, R38, R3, R4 ;  /* 0x0000000326047223 */ /* 0x000fca0000010004 */
[----:B------:R-:W-:Y:S01]  /*2280*/  STG.E.64 desc[UR10][R36.64+0x1e000], R4 ;  /* 0x01e0000424007986 */ /* 0x000fe2000c101b0a */
[----:B------:R-:W-:Y:S05]  /*2290*/  EXIT ;  /* 0x000000000000794d */ /* 0x000fea0003800000 */
.L_x_6:
[----:B------:R-:W-:Y:S05]  /*22a0*/  @P0 EXIT ;  /* 0x000000000000094d */ /* 0x000fea0003800000 */
[----:B------:R-:W2:Y:S02]  /*22b0*/  LDG.E.CONSTANT R39, desc[UR10][R34.64] ;  /* 0x0000000a22277981 */ /* 0x000ea4000c1e9900 */
[--C-:B--2---:R-:W-:Y:S02]  /*22c0*/  HADD2.F32 R40, -RZ, R39.reuse.H1_H1 ;  /* 0x30000027ff287230 */ /* 0x104fe40000004100 */
[----:B------:R-:W-:-:S03]  /*22d0*/  HADD2.F32 R39, -RZ, R39.H0_H0 ;  /* 0x20000027ff277230 */ /* 0x000fc60000004100 */
[----:B------:R-:W-:Y:S01]  /*22e0*/  FMUL.FTZ R3, R40, R3 ;  /* 0x0000000328037220 */ /* 0x000fe20000410000 */
[----:B------:R-:W-:Y:S01]  /*22f0*/  IADD3 R40, R0, 0x400, RZ ;  /* 0x0000040000287810 */ /* 0x000fe20007ffe0ff */
[----:B------:R-:W-:Y:S02]  /*2300*/  FMUL.FTZ R39, R39, R2 ;  /* 0x0000000227277220 */ /* 0x000fe40000410000 */
[----:B0-----:R-:W-:Y:S01]  /*2310*/  FMUL.FTZ R3, R38, R3 ;  /* 0x0000000326037220 */ /* 0x001fe20000410000 */
[----:B------:R-:W-:Y:S01]  /*2320*/  ISETP.GE.AND P0, PT, R40, UR6, PT ;  /* 0x0000000628007c0c */ /* 0x000fe2000bf06270 */
[----:B------:R-:W-:-:S05]  /*2330*/  FMUL.FTZ R2, R38, R39 ;  /* 0x0000002726027220 */ /* 0x000fca0000410000 */
[----:B------:R0:W-:Y:S07]  /*2340*/  STG.E.64 desc[UR10][R36.64], R2 ;  /* 0x0000000224007986 */ /* 0x0001ee000c101b0a */
[----:B------:R-:W-:Y:S05]  /*2350*/  @P0 EXIT ;  /* 0x000000000000094d */ /* 0x000fea0003800000 */
[----:B0-----:R-:W2:Y:S02]  /*2360*/  LDG.E.CONSTANT R2, desc[UR10][R34.64+0x1000] ;  /* 0x0010000a22027981 */ /* 0x001ea4000c1e9900 */
[--C-:B--2---:R-:W-:Y:S02]  /*2370*/  HADD2.F32 R40, -RZ, R2.reuse.H1_H1 ;  /* 0x30000002ff287230 */ /* 0x104fe40000004100 */
[----:B------:R-:W-:Y:S01]  /*2380*/  HADD2.F32 R3, -RZ, R2.H0_H0 ;  /* 0x20000002ff037230 */ /* 0x000fe20000004100 */
[----:B------:R-:W-:Y:S02]  /*2390*/  IADD3 R2, R0, 0x800, RZ ;  /* 0x0000080000027810 */ /* 0x000fe40007ffe0ff */
[----:B------:R-:W-:Y:S02]  /*23a0*/  FMUL.FTZ R39, R40, R5 ;  /* 0x0000000528277220 */ /* 0x000fe40000410000 */
[----:B------:R-:W-:Y:S01]  /*23b0*/  ISETP.GE.AND P0, PT, R2, UR6, PT ;  /* 0x0000000602007c0c */ /* 0x000fe2000bf06270 */
[----:B------:R-:W-:Y:S01]  /*23c0*/  FMUL.FTZ R5, R3, R4 ;  /* 0x0000000403057220 */ /* 0x000fe20000410000 */
[----:B------:R-:W-:-:S03]  /*23d0*/  FMUL.FTZ R3, R38, R39 ;  /* 0x0000002726037220 */ /* 0x000fc60000410000 */
[----:B------:R-:W-:-:S05]  /*23e0*/  FMUL.FTZ R2, R38, R5 ;  /* 0x0000000526027220 */ /* 0x000fca0000410000 */
[----:B------:R0:W-:Y:S03]  /*23f0*/  STG.E.64 desc[UR10][R36.64+0x2000], R2 ;  /* 0x0020000224007986 */ /* 0x0001e6000c101b0a */
        /* <DEDUP_REMOVED lines=133> */
[----:B0-----:R-:W2:Y:S01]  /*2c50*/  LDG.E.CONSTANT R2, desc[UR10][R34.64+0xe000] ;  /* 0x00e0000a22027981 */ /* 0x001ea2000c1e9900 */
[----:B------:R-:W-:-:S04]  /*2c60*/  IADD3 R0, R0, 0x3c00, RZ ;  /* 0x00003c0000007810 */ /* 0x000fc80007ffe0ff */
[----:B------:R-:W-:Y:S01]  /*2c70*/  ISETP.GE.AND P0, PT, R0, UR6, PT ;  /* 0x0000000600007c0c */ /* 0x000fe2000bf06270 */
[--C-:B--2---:R-:W-:Y:S02]  /*2c80*/  HADD2.F32 R4, -RZ, R2.reuse.H1_H1 ;  /* 0x30000002ff047230 */ /* 0x104fe40000004100 */
[----:B------:R-:W-:-:S03]  /*2c90*/  HADD2.F32 R3, -RZ, R2.H0_H0 ;  /* 0x20000002ff037230 */ /* 0x000fc60000004100 */
[----:B------:R-:W-:Y:S02]  /*2ca0*/  FMUL.FTZ R31, R4, R31 ;  /* 0x0000001f041f7220 */ /* 0x000fe40000410000 */
[----:B------:R-:W-:Y:S02]  /*2cb0*/  FMUL.FTZ R5, R3, R30 ;  /* 0x0000001e03057220 */ /* 0x000fe40000410000 */
[C---:B------:R-:W-:Y:S02]  /*2cc0*/  FMUL.FTZ R3, R38.reuse, R31 ;  /* 0x0000001f26037220 */ /* 0x040fe40000410000 */
[----:B------:R-:W-:-:S05]  /*2cd0*/  FMUL.FTZ R2, R38, R5 ;  /* 0x0000000526027220 */ /* 0x000fca0000410000 */
[----:B------:R0:W-:Y:S01]  /*2ce0*/  STG.E.64 desc[UR10][R36.64+0x1c000], R2 ;  /* 0x01c0000224007986 */ /* 0x0001e2000c101b0a */
[----:B------:R-:W-:Y:S05]  /*2cf0*/  @P0 EXIT ;  /* 0x000000000000094d */ /* 0x000fea0003800000 */
[----:B------:R-:W2:Y:S02]  /*2d00*/  LDG.E.CONSTANT R34, desc[UR10][R34.64+0xf000] ;  /* 0x00f0000a22227981 */ /* 0x000ea4000c1e9900 */
[--C-:B--2---:R-:W-:Y:S02]  /*2d10*/  HADD2.F32 R0, -RZ, R34.reuse.H1_H1 ;  /* 0x30000022ff007230 */ /* 0x104fe40000004100 */
[----:B0-----:R-:W-:-:S03]  /*2d20*/  HADD2.F32 R3, -RZ, R34.H0_H0 ;  /* 0x20000022ff037230 */ /* 0x001fc60000004100 */
[----:B------:R-:W-:Y:S02]  /*2d30*/  FMUL.FTZ R39, R0, R33 ;  /* 0x0000002100277220 */ /* 0x000fe40000410000 */
[----:B------:R-:W-:Y:S02]  /*2d40*/  FMUL.FTZ R3, R3, R32 ;  /* 0x0000002003037220 */ /* 0x000fe40000410000 */
[C---:B------:R-:W-:Y:S02]  /*2d50*/  FMUL.FTZ R39, R38.reuse, R39 ;  /* 0x0000002726277220 */ /* 0x040fe40000410000 */
[----:B------:R-:W-:-:S05]  /*2d60*/  FMUL.FTZ R38, R38, R3 ;  /* 0x0000000326267220 */ /* 0x000fca0000410000 */
[----:B------:R-:W-:Y:S01]  /*2d70*/  STG.E.64 desc[UR10][R36.64+0x1e000], R38 ;  /* 0x01e0002624007986 */ /* 0x000fe2000c101b0a */
[----:B------:R-:W-:Y:S05]  /*2d80*/  EXIT ;  /* 0x000000000000794d */ /* 0x000fea0003800000 */
.L_x_5:
[----:B------:R-:W-:Y:S01]  /*2d90*/  ULDC.U8 UR7, c[0x0][0x238] ;  /* 0x00008e0000077ab9 */ /* 0x000fe20000000000 */
[----:B------:R-:W-:Y:S02]  /*2da0*/  UIMAD UR8, UR8, UR9, URZ ;  /* 0x00000009080872a4 */ /* 0x000fe4000f8e023f */
[----:B------:R-:W-:Y:S01]  /*2db0*/  UPRMT UR7, UR7, 0x8880, URZ ;  /* 0x0000888007077896 */ /* 0x000fe2000800003f */
[----:B------:R-:W-:Y:S02]  /*2dc0*/  ULDC.64 UR4, c[0x0][0x220] ;  /* 0x0000880000047ab9 */ /* 0x000fe40000000a00 */
[----:B------:R-:W-:-:S03]  /*2dd0*/  UIMAD.WIDE UR4, UR8, 0x2, UR4 ;  /* 0x00000002080478a5 */ /* 0x000fc6000f8e0204 */
[----:B------:R-:W-:-:S03]  /*2de0*/  ISETP.NE.AND P2, PT, RZ, UR7, PT ;  /* 0x00000007ff007c0c */ /* 0x000fc6000bf45270 */
[----:B------:R-:W-:-:S04]  /*2df0*/  LEA R36, P1, R0, UR4, 0x2 ;  /* 0x0000000400247c11 */ /* 0x000fc8000f8210ff */
[----:B------:R-:W-:-:S06]  /*2e00*/  LEA.HI.X R37, R0, UR5, R37, 0x2, P1 ;  /* 0x0000000500257c11 */ /* 0x000fcc00088f1425 */
[----:B------:R-:W-:Y:S05]  /*2e10*/  @!P2 BRA `(.L_x_7) ;  /* 0x0000000c007ca947 */ /* 0x000fea0003800000 */
[----:B------:R-:W-:Y:S05]  /*2e20*/  @P0 EXIT ;  /* 0x000000000000094d */ /* 0x000fea0003800000 */
[----:B------:R-:W2:Y:S04]  /*2e30*/  LDG.E.CONSTANT R40, desc[UR10][R34.64] ;  /* 0x0000000a22287981 */ /* 0x000ea8000c1e9900 */
[----:B------:R-:W3:Y:S01]  /*2e40*/  LDG.E R39, desc[UR10][R36.64] ;  /* 0x0000000a24277981 */ /* 0x000ee2000c1e1900 */
[--C-:B--2---:R-:W-:Y:S02]  /*2e50*/  HADD2.F32 R41, -RZ, R40.reuse.H0_H0 ;  /* 0x20000028ff297230 */ /* 0x104fe40000004100 */
[----:B------:R-:W-:-:S03]  /*2e60*/  HADD2.F32 R40, -RZ, R40.H1_H1 ;  /* 0x30000028ff287230 */ /* 0x000fc60000004100 */
[----:B------:R-:W-:Y:S02]  /*2e70*/  FMUL.FTZ R41, R41, R2 ;  /* 0x0000000229297220 */ /* 0x000fe40000410000 */
[----:B------:R-:W-:Y:S02]  /*2e80*/  FMUL.FTZ R3, R40, R3 ;  /* 0x0000000328037220 */ /* 0x000fe40000410000 */
[C---:B0-----:R-:W-:Y:S02]  /*2e90*/  FMUL.FTZ R2, R38.reuse, R41 ;  /* 0x0000002926027220 */ /* 0x041fe40000410000 */
[----:B------:R-:W-:-:S05]  /*2ea0*/  FMUL.FTZ R3, R38, R3 ;  /* 0x0000000326037220 */ /* 0x000fca0000410000 */
[----:B------:R-:W-:Y:S02]  /*2eb0*/  F2FP.F16.F32.PACK_AB R2, R3, R2 ;  /* 0x000000020302723e */ /* 0x000fe400000000ff */
[----:B------:R-:W-:-:S04]  /*2ec0*/  IADD3 R3, R0, 0x400, RZ ;  /* 0x0000040000037810 */ /* 0x000fc80007ffe0ff */
[----:B------:R-:W-:Y:S01]  /*2ed0*/  ISETP.GE.AND P0, PT, R3, UR6, PT ;  /* 0x0000000603007c0c */ /* 0x000fe2000bf06270 */
[----:B---3--:R-:W-:-:S07]  /*2ee0*/  HFMA2.MMA R39, R39, 1, 1, R2 ;  /* 0x3c003c0027277835 */ /* 0x008fce0000000002 */
[----:B------:R0:W-:Y:S05]  /*2ef0*/  STG.E desc[UR10][R36.64], R39 ;  /* 0x0000002724007986 */ /* 0x0001ea000c10190a */
[----:B------:R-:W-:Y:S05]  /*2f00*/  @P0 EXIT ;  /* 0x000000000000094d */ /* 0x000fea0003800000 */
[----:B------:R-:W0:Y:S04]  /*2f10*/  LDG.E.CONSTANT R3, desc[UR10][R34.64+0x1000] ;  /* 0x0010000a22037981 */ /* 0x000e28000c1e9900 */
[----:B------:R-:W2:Y:S01]  /*2f20*/  LDG.E R2, desc[UR10][R36.64+0x1000] ;  /* 0x0010000a24027981 */ /* 0x000ea2000c1e1900 */
[--C-:B0-----:R-:W-:Y:S02]  /*2f30*/  HADD2.F32 R39, -RZ, R3.reuse.H0_H0 ;  /* 0x20000003ff277230 */ /* 0x101fe40000004100 */
[----:B------:R-:W-:-:S03]  /*2f40*/  HADD2.F32 R40, -RZ, R3.H1_H1 ;  /* 0x30000003ff287230 */ /* 0x000fc60000004100 */
[----:B------:R-:W-:Y:S02]  /*2f50*/  FMUL.FTZ R39, R39, R4 ;  /* 0x0000000427277220 */ /* 0x000fe40000410000 */
[----:B------:R-:W-:Y:S02]  /*2f60*/  FMUL.FTZ R5, R40, R5 ;  /* 0x0000000528057220 */ /* 0x000fe40000410000 */
[C---:B------:R-:W-:Y:S02]  /*2f70*/  FMUL.FTZ R3, R38.reuse, R39 ;  /* 0x0000002726037220 */ /* 0x040fe40000410000 */
[----:B------:R-:W-:Y:S01]  /*2f80*/  FMUL.FTZ R4, R38, R5 ;  /* 0x0000000526047220 */ /* 0x000fe20000410000 */
[----:B------:R-:W-:-:S04]  /*2f90*/  IADD3 R5, R0, 0x800, RZ ;  /* 0x0000080000057810 */ /* 0x000fc80007ffe0ff */
[----:B------:R-:W-:Y:S02]  /*2fa0*/  F2FP.F16.F32.PACK_AB R3, R4, R3 ;  /* 0x000000030403723e */ /* 0x000fe400000000ff */
[----:B------:R-:W-:-:S04]  /*2fb0*/  ISETP.GE.AND P0, PT, R5, UR6, PT ;  /* 0x0000000605007c0c */ /* 0x000fc8000bf06270 */
[----:B--2---:R-:W-:-:S07]  /*2fc0*/  HFMA2.MMA R3, R2, 1, 1, R3 ;  /* 0x3c003c0002037835 */ /* 0x004fce0000000003 */
[----:B------:R0:W-:Y:S02]  /*2fd0*/  STG.E desc[UR10][R36.64+0x1000], R3 ;  /* 0x0010000324007986 */ /* 0x0001e4000c10190a */
[----:B------:R-:W-:Y:S05]  /*2fe0*/  @P0 EXIT ;  /* 0x000000000000094d */ /* 0x000fea0003800000 */
[----:B0-----:R-:W2:Y:S04]  /*2ff0*/  LDG.E.CONSTANT R3, desc[UR10][R34.64+0x2000] ;  /* 0x0020000a22037981 */ /* 0x001ea8000c1e9900 */
[----:B------:R-:W3:Y:S01]  /*3000*/  LDG.E R2, desc[UR10][R36.64+0x2000] ;  /* 0x0020000a24027981 */ /* 0x000ee2000c1e1900 */
[--C-:B--2---:R-:W-:Y:S02]  /*3010*/  HADD2.F32 R5, -RZ, R3.reuse.H0_H0 ;  /* 0x20000003ff057230 */ /* 0x104fe40000004100 */
[----:B------:R-:W-:-:S03]  /*3020*/  HADD2.F32 R4, -RZ, R3.H1_H1 ;  /* 0x30000003ff047230 */ /* 0x000fc60000004100 */
[----:B------:R-:W-:Y:S02]  /*3030*/  FMUL.FTZ R5, R5, R6 ;  /* 0x0000000605057220 */ /* 0x000fe40000410000 */
[----:B------:R-:W-:Y:S02]  /*3040*/  FMUL.FTZ R7, R4, R7 ;  /* 0x0000000704077220 */ /* 0x000fe40000410000 */
[----:B------:R-:W-:Y:S01]  /*3050*/  FMUL.FTZ R3, R38, R5 ;  /* 0x0000000526037220 */ /* 0x000fe20000410000 */
[----:B------:R-:W-:Y:S01]  /*3060*/  IADD3 R5, R0, 0xc00, RZ ;  /* 0x00000c0000057810 */ /* 0x000fe20007ffe0ff */
[----:B------:R-:W-:-:S03]  /*3070*/  FMUL.FTZ R4, R38, R7 ;  /* 0x0000000726047220 */ /* 0x000fc60000410000 */
[----:B------:R-:W-:Y:S02]  /*3080*/  ISETP.GE.AND P0, PT, R5, UR6, PT ;  /* 0x0000000605007c0c */ /* 0x000fe4000bf06270 */
[----:B------:R-:W-:-:S06]  /*3090*/  F2FP.F16.F32.PACK_AB R3, R4, R3 ;  /* 0x000000030403723e */ /* 0x000fcc00000000ff */
[----:B---3--:R-:W-:-:S07]  /*30a0*/  HFMA2.MMA R3, R2, 1, 1, R3 ;  /* 0x3c003c0002037835 */ /* 0x008fce0000000003 */
[----:B------:R0:W-:Y:S01]  /*30b0*/  STG.E desc[UR10][R36.64+0x2000], R3 ;  /* 0x0020000324007986 */ /* 0x0001e2000c10190a */
        /* <DEDUP_REMOVED lines=157> */
[----:B------:R-:W-:-:S04]  /*3a90*/  IADD3 R0, R0, 0x3c00, RZ ;  /* 0x00003c0000007810 */ /* 0x000fc80007ffe0ff */
[----:B------:R-:W-:Y:S01]  /*3aa0*/  ISETP.GE.AND P0, PT, R0, UR6, PT ;  /* 0x0000000600007c0c */ /* 0x000fe2000bf06270 */
[--C-:B--2---:R-:W-:Y:S02]  /*3ab0*/  HADD2.F32 R5, -RZ, R3.reuse.H0_H0 ;  /* 0x20000003ff057230 */ /* 0x104fe40000004100 */
[----:B------:R-:W-:-:S03]  /*3ac0*/  HADD2.F32 R4, -RZ, R3.H1_H1 ;  /* 0x30000003ff047230 */ /* 0x000fc60000004100 */
[----:B------:R-:W-:Y:S02]  /*3ad0*/  FMUL.FTZ R5, R5, R30 ;  /* 0x0000001e05057220 */ /* 0x000fe40000410000 */
[----:B------:R-:W-:Y:S02]  /*3ae0*/  FMUL.FTZ R31, R4, R31 ;  /* 0x0000001f041f7220 */ /* 0x000fe40000410000 */
[C---:B------:R-:W-:Y:S02]  /*3af0*/  FMUL.FTZ R3, R38.reuse, R5 ;  /* 0x0000000526037220 */ /* 0x040fe40000410000 */
[----:B------:R-:W-:-:S05]  /*3b00*/  FMUL.FTZ R4, R38, R31 ;  /* 0x0000001f26047220 */ /* 0x000fca0000410000 */
[----:B------:R-:W-:-:S06]  /*3b10*/  F2FP.F16.F32.PACK_AB R3, R4, R3 ;  /* 0x000000030403723e */ /* 0x000fcc00000000ff */
[----:B---3--:R-:W-:-:S07]  /*3b20*/  HFMA2.MMA R3, R2, 1, 1, R3 ;  /* 0x3c003c0002037835 */ /* 0x008fce0000000003 */
[----:B------:R0:W-:Y:S01]  /*3b30*/  STG.E desc[UR10][R36.64+0xe000], R3 ;  /* 0x00e0000324007986 */ /* 0x0001e2000c10190a */
        /* <DEDUP_REMOVED lines=8> */
[----:B------:R-:W-:-:S05]  /*3bc0*/  FMUL.FTZ R38, R38, R33 ;  /* 0x0000002126267220 */ /* 0x000fca0000410000 */
[----:B------:R-:W-:-:S06]  /*3bd0*/  F2FP.F16.F32.PACK_AB R3, R38, R3 ;  /* 0x000000032603723e */ /* 0x000fcc00000000ff */
[----:B--2---:R-:W-:-:S07]  /*3be0*/  HFMA2.MMA R3, R0, 1, 1, R3 ;  /* 0x3c003c0000037835 */ /* 0x004fce0000000003 */
[----:B------:R-:W-:Y:S01]  /*3bf0*/  STG.E desc[UR10][R36.64+0xf000], R3 ;  /* 0x00f0000324007986 */ /* 0x000fe2000c10190a */
[----:B------:R-:W-:Y:S05]  /*3c00*/  EXIT ;  /* 0x000000000000794d */ /* 0x000fea0003800000 */
.L_x_7:
        /* <DEDUP_REMOVED lines=10> */
[----:B------:R-:W-:-:S05]  /*3cb0*/  F2FP.F16.F32.PACK_AB R3, R2, R3 ;  /* 0x000000030203723e */ /* 0x000fca00000000ff */
[----:B------:R0:W-:Y:S02]  /*3cc0*/  STG.E desc[UR10][R36.64], R3 ;  /* 0x0000000324007986 */ /* 0x0001e4000c10190a */
[----:B------:R-:W-:Y:S05]  /*3cd0*/  @P0 EXIT ;  /* 0x000000000000094d */ /* 0x000fea0003800000 */
[----:B------:R-:W0:Y:S02]  /*3ce0*/  LDG.E.CONSTANT R2, desc[UR10][R34.64+0x1000] ;  /* 0x0010000a22027981 */ /* 0x000e24000c1e9900 */
[--C-:B0-----:R-:W-:Y:S02]  /*3cf0*/  HADD2.F32 R3, -RZ, R2.reuse.H0_H0 ;  /* 0x20000002ff037230 */ /* 0x101fe40000004100 */
[----:B------:R-:W-:-:S03]  /*3d00*/  HADD2.F32 R2, -RZ, R2.H1_H1 ;  /* 0x30000002ff027230 */ /* 0x000fc60000004100 */
[----:B------:R-:W-:Y:S01]  /*3d10*/  FMUL.FTZ R3, R3, R4 ;  /* 0x0000000403037220 */ /* 0x000fe20000410000 */
[----:B------:R-:W-:Y:S01]  /*3d20*/  IADD3 R4, R0, 0x800, RZ ;  /* 0x0000080000047810 */ /* 0x000fe20007ffe0ff */
[----:B------:R-:W-:Y:S02]  /*3d30*/  FMUL.FTZ R5, R2, R5 ;  /* 0x0000000502057220 */ /* 0x000fe40000410000 */
[----:B------:R-:W-:Y:S01]  /*3d40*/  FMUL.FTZ R3, R38, R3 ;  /* 0x0000000326037220 */ /* 0x000fe20000410000 */
[----:B------:R-:W-:Y:S01]  /*3d50*/  ISETP.GE.AND P0, PT, R4, UR6, PT ;  /* 0x0000000604007c0c */ /* 0x000fe2000bf06270 */
[----:B------:R-:W-:-:S05]  /*3d60*/  FMUL.FTZ R2, R38, R5 ;  /* 0x0000000526027220 */ /* 0x000fca0000410000 */
[----:B------:R-:W-:-:S05]  /*3d70*/  F2FP.F16.F32.PACK_AB R3, R2, R3 ;  /* 0x000000030203723e */ /* 0x000fca00000000ff */
[----:B------:R0:W-:Y:S02]  /*3d80*/  STG.E desc[UR10][R36.64+0x1000], R3 ;  /* 0x0010000324007986 */ /* 0x0001e4000c10190a */
[----:B------:R-:W-:Y:S05]  /*3d90*/  @P0 EXIT ;  /* 0x000000000000094d */ /* 0x000fea0003800000 */
[----:B------:R-:W0:Y:S01]  /*3da0*/  LDG.E.CONSTANT R2, desc[UR10][R34.64+0x2000] ;  /* 0x0020000a22027981 */ /* 0x000e22000c1e9900 */
[----:B------:R-:W-:-:S04]  /*3db0*/  IADD3 R4, R0, 0xc00, RZ ;  /* 0x00000c0000047810 */ /* 0x000fc80007ffe0ff */
[----:B------:R-:W-:Y:S01]  /*3dc0*/  ISETP.GE.AND P0, PT, R4, UR6, PT ;  /* 0x0000000604007c0c */ /* 0x000fe2000bf06270 */
[--C-:B0-----:R-:W-:Y:S02]  /*3dd0*/  HADD2.F32 R3, -RZ, R2.reuse.H0_H0 ;  /* 0x20000002ff037230 */ /* 0x101fe40000004100 */
[----:B------:R-:W-:-:S03]  /*3de0*/  HADD2.F32 R2, -RZ, R2.H1_H1 ;  /* 0x30000002ff027230 */ /* 0x000fc60000004100 */
[----:B------:R-:W-:Y:S02]  /*3df0*/  FMUL.FTZ R3, R3, R6 ;  /* 0x0000000603037220 */ /* 0x000fe40000410000 */
[----:B------:R-:W-:Y:S02]  /*3e00*/  FMUL.FTZ R7, R2, R7 ;  /* 0x0000000702077220 */ /* 0x000fe40000410000 */
[C---:B------:R-:W-:Y:S02]  /*3e10*/  FMUL.FTZ R3, R38.reuse, R3 ;  /* 0x0000000326037220 */ /* 0x040fe40000410000 */
[----:B------:R-:W-:-:S05]  /*3e20*/  FMUL.FTZ R2, R38, R7 ;  /* 0x0000000726027220 */ /* 0x000fca0000410000 */
[----:B------:R-:W-:-:S05]  /*3e30*/  F2FP.F16.F32.PACK_AB R3, R2, R3 ;  /* 0x000000030203723e */ /* 0x000fca00000000ff */
[----:B------:R0:W-:Y:S01]  /*3e40*/  STG.E desc[UR10][R36.64+0x2000], R3 ;  /* 0x0020000324007986 */ /* 0x0001e2000c10190a */
        /* <DEDUP_REMOVED lines=133> */
[----:B------:R-:W0:Y:S02]  /*46a0*/  LDG.E.CONSTANT R2, desc[UR10][R34.64+0xe000] ;  /* 0x00e0000a22027981 */ /* 0x000e24000c1e9900 */
[--C-:B0-----:R-:W-:Y:S02]  /*46b0*/  HADD2.F32 R3, -RZ, R2.reuse.H0_H0 ;  /* 0x20000002ff037230 */ /* 0x101fe40000004100 */
[----:B------:R-:W-:-:S03]  /*46c0*/  HADD2.F32 R2, -RZ, R2.H1_H1 ;  /* 0x30000002ff027230 */ /* 0x000fc60000004100 */
[----:B------:R-:W-:Y:S02]  /*46d0*/  FMUL.FTZ R3, R3, R30 ;  /* 0x0000001e03037220 */ /* 0x000fe40000410000 */
[----:B------:R-:W-:Y:S01]  /*46e0*/  FMUL.FTZ R31, R2, R31 ;  /* 0x0000001f021f7220 */ /* 0x000fe20000410000 */
[----:B------:R-:W-:Y:S01]  /*46f0*/  IADD3 R2, R0, 0x3c00, RZ ;  /* 0x00003c0000027810 */ /* 0x000fe20007ffe0ff */
[C---:B------:R-:W-:Y:S02]  /*4700*/  FMUL.FTZ R3, R38.reuse, R3 ;  /* 0x0000000326037220 */ /* 0x040fe40000410000 */
[----:B------:R-:W-:Y:S01]  /*4710*/  FMUL.FTZ R0, R38, R31 ;  /* 0x0000001f26007220 */ /* 0x000fe20000410000 */
[----:B------:R-:W-:-:S04]  /*4720*/  ISETP.GE.AND P0, PT, R2, UR6, PT ;  /* 0x0000000602007c0c */ /* 0x000fc8000bf06270 */
[----:B------:R-:W-:-:S05]  /*4730*/  F2FP.F16.F32.PACK_AB R3, R0, R3 ;  /* 0x000000030003723e */ /* 0x000fca00000000ff */
[----:B------:R0:W-:Y:S04]  /*4740*/  STG.E desc[UR10][R36.64+0xe000], R3 ;  /* 0x00e0000324007986 */ /* 0x0001e8000c10190a */
[----:B------:R-:W-:Y:S05]  /*4750*/  @P0 EXIT ;  /* 0x000000000000094d */ /* 0x000fea0003800000 */
[----:B------:R-:W0:Y:S02]  /*4760*/  LDG.E.CONSTANT R34, desc[UR10][R34.64+0xf000] ;  /* 0x00f0000a22227981 */ /* 0x000e24000c1e9900 */
[--C-:B0-----:R-:W-:Y:S02]  /*4770*/  HADD2.F32 R3, -RZ, R34.reuse.H0_H0 ;  /* 0x20000022ff037230 */ /* 0x101fe40000004100 */
[----:B------:R-:W-:-:S03]  /*4780*/  HADD2.F32 R0, -RZ, R34.H1_H1 ;  /* 0x30000022ff007230 */ /* 0x000fc60000004100 */
[----:B------:R-:W-:Y:S02]  /*4790*/  FMUL.FTZ R3, R3, R32 ;  /* 0x0000002003037220 */ /* 0x000fe40000410000 */
[----:B------:R-:W-:Y:S02]  /*47a0*/  FMUL.FTZ R33, R0, R33 ;  /* 0x0000002100217220 */ /* 0x000fe40000410000 */
[C---:B------:R-:W-:Y:S02]  /*47b0*/  FMUL.FTZ R3, R38.reuse, R3 ;  /* 0x0000000326037220 */ /* 0x040fe40000410000 */
[----:B------:R-:W-:-:S05]  /*47c0*/  FMUL.FTZ R38, R38, R33 ;  /* 0x0000002126267220 */ /* 0x000fca0000410000 */
[----:B------:R-:W-:-:S05]  /*47d0*/  F2FP.F16.F32.PACK_AB R3, R38, R3 ;  /* 0x000000032603723e */ /* 0x000fca00000000ff */
[----:B------:R-:W-:Y:S01]  /*47e0*/  STG.E desc[UR10][R36.64+0xf000], R3 ;  /* 0x00f0000324007986 */ /* 0x000fe2000c10190a */
[----:B------:R-:W-:Y:S05]  /*47f0*/  EXIT ;  /* 0x000000000000794d */ /* 0x000fea0003800000 */
.L_x_8:
[----:B------:R-:W-:-:S00]  /*4800*/  BRA `(.L_x_8) ;  /* 0xfffffffc00fc7947 */ /* 0x000fc0000383ffff */
[----:B------:R-:W-:-:S00]  /*4810*/  NOP ;  /* 0x0000000000007918 */ /* 0x000fc00000000000 */
        /* <DEDUP_REMOVED lines=14> */
.L_x_142:


//--------------------- .text._Z15rms_norm_kernelILi15EEvPKvPK6__halfPvffiibbb --------------------------
	.section	.text._Z15rms_norm_kernelILi15EEvPKvPK6__halfPvffiibbb,"ax",@progbits
	.align	128
        .global         _Z15rms_norm_kernelILi15EEvPKvPK6__halfPvffiibbb
        .type           _Z15rms_norm_kernelILi15EEvPKvPK6__halfPvffiibbb,@function
        .size           _Z15rms_norm_kernelILi15EEvPKvPK6__halfPvffiibbb,(.L_x_143 - _Z15rms_norm_kernelILi15EEvPKvPK6__halfPvffiibbb)
        .other          _Z15rms_norm_kernelILi15EEvPKvPK6__halfPvffiibbb,@"STO_CUDA_ENTRY STV_DEFAULT"
_Z15rms_norm_kernelILi15EEvPKvPK6__halfPvffiibbb:
.text._Z15rms_norm_kernelILi15EEvPKvPK6__halfPvffiibbb:
        /* <DEDUP_REMOVED lines=111> */
.L_x_10:
        /* <DEDUP_REMOVED lines=189> */
.L_x_11:
[----:B------:R-:W-:Y:S05]  /*12c0*/  BSYNC B0 ;  /* 0x0000000000007941 */ /* 0x000fea0003800000 */
.L_x_9:
[----:B------:R-:W-:Y:S01]  /*12d0*/  HFMA2.MMA R36, -RZ, RZ, 0, 1.9073486328125e-06 ;  /* 0x00000020ff247435 */ /* 0x000fe200000001ff */
[----:B------:R-:W-:-:S10]  /*12e0*/  MOV R34, 0x20 ;  /* 0x0000002000227802 */ /* 0x000fd40000000f00 */
.L_x_12:
        /* <DEDUP_REMOVED lines=17> */
.L_x_13:
        /* <DEDUP_REMOVED lines=28> */
[--C-:B--2---:R-:W-:Y:S02]  /*15c0*/  HADD2.F32 R40, -RZ, R35.reuse.H1_H1 ;  /* 0x30000023ff287230 */ /* 0x104fe40000004100 */
[----:B------:R-:W-:-:S03]  /*15d0*/  HADD2.F32 R35, -RZ, R35.H0_H0 ;  /* 0x20000023ff237230 */ /* 0x000fc60000004100 */
[----:B------:R-:W-:Y:S01]  /*15e0*/  FMUL.FTZ R40, R40, R3 ;  /* 0x0000000328287220 */ /* 0x000fe20000410000 */
[----:B------:R-:W-:Y:S01]  /*15f0*/  IADD3 R3, R0, 0x400, RZ ;  /* 0x0000040000037810 */ /* 0x000fe20007ffe0ff */
[----:B------:R-:W-:Y:S02]  /*1600*/  FMUL.FTZ R35, R35, R2 ;  /* 0x0000000223237220 */ /* 0x000fe40000410000 */
[C---:B0-----:R-:W-:Y:S01]  /*1610*/  FFMA.FTZ R39, R34.reuse, R40, R39 ;  /* 0x0000002822277223 */ /* 0x041fe20000010027 */
[----:B------:R-:W-:Y:S01]  /*1620*/  ISETP.GE.AND P0, PT, R3, UR6, PT ;  /* 0x0000000603007c0c */ /* 0x000fe2000bf06270 */
[----:B------:R-:W-:-:S05]  /*1630*/  FFMA.FTZ R38, R34, R35, R38 ;  /* 0x0000002322267223 */ /* 0x000fca0000010026 */
[----:B------:R0:W-:Y:S07]  /*1640*/  STG.E.64 desc[UR10][R36.64], R38 ;  /* 0x0000002624007986 */ /* 0x0001ee000c101b0a */
[----:B------:R-:W-:Y:S05]  /*1650*/  @P0 EXIT ;  /* 0x000000000000094d */ /* 0x000fea0003800000 */
[----:B------:R-:W2:Y:S04]  /*1660*/  LDG.E.CONSTANT R35, desc[UR10][R32.64+0x1000] ;  /* 0x0010000a20237981 */ /* 0x000ea8000c1e9900 */
[----:B------:R-:W3:Y:S01]  /*1670*/  LDG.E.64 R2, desc[UR10][R36.64+0x2000] ;  /* 0x0020000a24027981 */ /* 0x000ee2000c1e1b00 */
[----:B0-----:R-:W-:-:S04]  /*1680*/  IADD3 R39, R0, 0x800, RZ ;  /* 0x0000080000277810 */ /* 0x001fc80007ffe0ff */
        /* <DEDUP_REMOVED lines=163> */
.L_x_15:
[----:B------:R-:W-:Y:S05]  /*20c0*/  @P0 EXIT ;  /* 0x000000000000094d */ /* 0x000fea0003800000 */
[----:B------:R-:W2:Y:S01]  /*20d0*/  LDG.E.CONSTANT R35, desc[UR10][R32.64] ;  /* 0x0000000a20237981 */ /* 0x000ea2000c1e9900 */
[----:B------:R-:W-:-:S04]  /*20e0*/  IADD3 R39, R0, 0x400, RZ ;  /* 0x0000040000277810 */ /* 0x000fc80007ffe0ff */
[----:B------:R-:W-:Y:S01]  /*20f0*/  ISETP.GE.AND P0, PT, R39, UR6, PT ;  /* 0x0000000627007c0c */ /* 0x000fe2000bf06270 */
[--C-:B--2---:R-:W-:Y:S02]  /*2100*/  HADD2.F32 R38, -RZ, R35.reuse.H1_H1 ;  /* 0x30000023ff267230 */ /* 0x104fe40000004100 */
[----:B------:R-:W-:-:S03]  /*2110*/  HADD2.F32 R35, -RZ, R35.H0_H0 ;  /* 0x20000023ff237230 */ /* 0x000fc60000004100 */
[----:B------:R-:W-:Y:S02]  /*2120*/  FMUL.FTZ R3, R38, R3 ;  /* 0x0000000326037220 */ /* 0x000fe40000410000 */
[----:B------:R-:W-:Y:S02]  /*2130*/  FMUL.FTZ R35, R35, R2 ;  /* 0x0000000223237220 */ /* 0x000fe40000410000 */
[C---:B0-----:R-:W-:Y:S02]  /*2140*/  FMUL.FTZ R3, R34.reuse, R3 ;  /* 0x0000000322037220 */ /* 0x041fe40000410000 */
[----:B------:R-:W-:-:S05]  /*2150*/  FMUL.FTZ R2, R34, R35 ;  /* 0x0000002322027220 */ /* 0x000fca0000410000 */
[----:B------:R0:W-:Y:S01]  /*2160*/  STG.E.64 desc[UR10][R36.64], R2 ;  /* 0x0000000224007986 */ /* 0x0001e2000c101b0a */
        /* <DEDUP_REMOVED lines=153> */
.L_x_14:
        /* <DEDUP_REMOVED lines=15> */
[----:B------:R-:W-:Y:S01]  /*2bf0*/  FMUL.FTZ R3, R38, R3 ;  /* 0x0000000326037220 */ /* 0x000fe20000410000 */
[----:B------:R-:W-:Y:S01]  /*2c00*/  IADD3 R38, R0, 0x400, RZ ;  /* 0x0000040000267810 */ /* 0x000fe20007ffe0ff */
[C---:B0-----:R-:W-:Y:S02]  /*2c10*/  FMUL.FTZ R2, R34.reuse, R39 ;  /* 0x0000002722027220 */ /* 0x041fe40000410000 */
[----:B------:R-:W-:Y:S01]  /*2c20*/  FMUL.FTZ R3, R34, R3 ;  /* 0x0000000322037220 */ /* 0x000fe20000410000 */
[----:B------:R-:W-:-:S04]  /*2c30*/  ISETP.GE.AND P0, PT, R38, UR6, PT ;  /* 0x0000000626007c0c */ /* 0x000fc8000bf06270 */
        /* <DEDUP_REMOVED lines=198> */
.L_x_16:
        /* <DEDUP_REMOVED lines=179> */
.L_x_17:
        /* <DEDUP_REMOVED lines=11> */
.L_x_143:


//--------------------- .text._Z15rms_norm_kernelILi14EEvPKvPK6__halfPvffiibbb --------------------------
	.section	.text._Z15rms_norm_kernelILi14EEvPKvPK6__halfPvffiibbb,"ax",@progbits
	.align	128
        .global         _Z15rms_norm_kernelILi14EEvPKvPK6__halfPvffiibbb
        .type           _Z15rms_norm_kernelILi14EEvPKvPK6__halfPvffiibbb,@function
        .size           _Z15rms_norm_kernelILi14EEvPKvPK6__halfPvffiibbb,(.L_x_144 - _Z15rms_norm_kernelILi14EEvPKvPK6__halfPvffiibbb)
        .other          _Z15rms_norm_kernelILi14EEvPKvPK6__halfPvffiibbb,@"STO_CUDA_ENTRY STV_DEFAULT"
_Z15rms_norm_kernelILi14EEvPKvPK6__halfPvffiibbb:
.text._Z15rms_norm_kernelILi14EEvPKvPK6__halfPvffiibbb:
        /* <DEDUP_REMOVED lines=11> */
[----:B------:R-:W-:Y:S02]  /*00b0*/  LOP3.LUT R3, R32, 0xffffffe0, RZ, 0xc0, !PT ;  /* 0xffffffe020037812 */ /* 0x000fe400078ec0ff */
[----:B------:R-:W-:Y:S02]  /*00c0*/  MOV R34, UR4 ;  /* 0x0000000400227c02 */ /* 0x000fe40008000f00 */
[----:B------:R-:W-:Y:S02]  /*00d0*/  LOP3.LUT R0, R3, 0x1f, R32, 0xf8, !PT ;  /* 0x0000001f03007812 */ /* 0x000fe400078ef820 */
[----:B------:R-:W-:-:S04]  /*00e0*/  LEA.HI R5, R34, R34, RZ, 0x1 ;  /* 0x0000002222057211 */ /* 0x000fc800078f08ff */
[----:B------:R-:W-:-:S04]  /*00f0*/  SHF.R.S32.HI R5, RZ, 0x1, R5 ;  /* 0x00000001ff057819 */ /* 0x000fc80000011405 */
[----:B------:R-:W-:-:S13]  /*0100*/  ISETP.GE.AND P0, PT, R0, R5, PT ;  /* 0x000000050000720c */ /* 0x000fda0003f06270 */
[----:B------:R-:W-:Y:S05]  /*0110*/  @P0 BRA `(.L_x_20) ;  /* 0x0000001000140947 */ /* 0x000fea0003800000 */
[----:B------:R-:W0:Y:S01]  /*0120*/  LDC.64 R30, c[0x0][0x210] ;  /* 0x00008400ff1e7b82 */ /* 0x000e220000000a00 */
[----:B------:R-:W-:-:S04]  /*0130*/  IMAD R3, R34, UR8, RZ ;  /* 0x0000000822037c24 */ /* 0x000fc8000f8e02ff */
[----:B0-----:R-:W-:-:S04]  /*0140*/  IMAD.WIDE R30, R3, 0x4, R30 ;  /* 0x00000004031e7825 */ /* 0x001fc800078e021e */
[----:B------:R-:W-:-:S05]  /*0150*/  IMAD.WIDE R30, R0, 0x8, R30 ;  /* 0x00000008001e7825 */ /* 0x000fca00078e021e */
[----:B------:R-:W2:Y:S01]  /*0160*/  LDG.E.64.CONSTANT R2, desc[UR6][R30.64] ;  /* 0x000000061e027981 */ /* 0x000ea2000c1e9b00 */
[----:B------:R-:W-:-:S04]  /*0170*/  IADD3 R6, R0, 0x400, RZ ;  /* 0x0000040000067810 */ /* 0x000fc80007ffe0ff */
[----:B------:R-:W-:Y:S01]  /*0180*/  ISETP.GE.AND P1, PT, R6, R5, PT ;  /* 0x000000050600720c */ /* 0x000fe20003f26270 */
[----:B--2---:R-:W-:-:S04]  /*0190*/  FFMA.FTZ R6, R2, R2, RZ ;  /* 0x0000000202067223 */ /* 0x004fc800000100ff */
[----:B------:R-:W-:-:S08]  /*01a0*/  FFMA.FTZ R33, R3, R3, R6 ;  /* 0x0000000303217223 */ /* 0x000fd00000010006 */
[----:B------:R-:W-:Y:S05]  /*01b0*/  @P1 BRA `(.L_x_20) ;  /* 0x0000000c00ec1947 */ /* 0x000fea0003800000 */
[----:B------:R-:W2:Y:S01]  /*01c0*/  LDG.E.64.CONSTANT R6, desc[UR6][R30.64+0x2000] ;  /* 0x002000061e067981 */ /* 0x000ea2000c1e9b00 */
[----:B------:R-:W-:-:S04]  /*01d0*/  IADD3 R8, R0, 0x800, RZ ;  /* 0x0000080000087810 */ /* 0x000fc80007ffe0ff */
[----:B------:R-:W-:Y:S01]  /*01e0*/  ISETP.GE.AND P1, PT, R8, R5, PT ;  /* 0x000000050800720c */ /* 0x000fe20003f26270 */
[----:B--2---:R-:W-:-:S04]  /*01f0*/  FFMA.FTZ R8, R6, R6, R33 ;  /* 0x0000000606087223 */ /* 0x004fc80000010021 */
        /* <DEDUP_REMOVED lines=62> */
[----:B------:R-:W-:-:S04]  /*05e0*/  IADD3 R28, R0, 0x3400, RZ ;  /* 0x00003400001c7810 */ /* 0x000fc80007ffe0ff */
[----:B------:R-:W-:Y:S02]  /*05f0*/  ISETP.GE.AND P1, PT, R28, R5, PT ;  /* 0x000000051c00720c */ /* 0x000fe40003f26270 */
[----:B------:R-:W2:Y:S02]  /*0600*/  LDG.E.64.CONSTANT R28, desc[UR6][R30.64+0x18000] ;  /* 0x018000061e1c7981 */ /* 0x000ea4000c1e9b00 */
[----:B--2---:R-:W-:-:S04]  /*0610*/  FFMA.FTZ R36, R28, R28, R33 ;  /* 0x0000001c1c247223 */ /* 0x004fc80000010021 */
[----:B------:R-:W-:-:S05]  /*0620*/  FFMA.FTZ R33, R29, R29, R36 ;  /* 0x0000001d1d217223 */ /* 0x000fca0000010024 */
[----:B------:R-:W-:Y:S05]  /*0630*/  @P1 BRA `(.L_x_20) ;  /* 0x0000000800cc1947 */ /* 0x000fea0003800000 */
[----:B------:R-:W2:Y:S02]  /*0640*/  LDG.E.64.CONSTANT R30, desc[UR6][R30.64+0x1a000] ;  /* 0x01a000061e1e7981 */ /* 0x000ea4000c1e9b00 */
[----:B--2---:R-:W-:-:S04]  /*0650*/  FFMA.FTZ R36, R30, R30, R33 ;  /* 0x0000001e1e247223 */ /* 0x004fc80000010021 */
[----:B------:R-:W-:Y:S01]  /*0660*/  FFMA.FTZ R33, R31, R31, R36 ;  /* 0x0000001f1f217223 */ /* 0x000fe20000010024 */
[----:B------:R-:W-:Y:S06]  /*0670*/  BRA `(.L_x_20) ;  /* 0x0000000800bc7947 */ /* 0x000fec0003800000 */
.L_x_19:
[----:B------:R-:W0:Y:S01]  /*0680*/  LDC R34, c[0x0][0x234] ;  /* 0x00008d00ff227b82 */ /* 0x000e220000000800 */
[----:B------:R-:W-:-:S04]  /*0690*/  LOP3.LUT R3, R32, 0xffffffe0, RZ, 0xc0, !PT ;  /* 0xffffffe020037812 */ /* 0x000fc800078ec0ff */
[----:B------:R-:W-:Y:S02]  /*06a0*/  LOP3.LUT R0, R3, 0x1f, R32, 0xf8, !PT ;  /* 0x0000001f03007812 */ /* 0x000fe400078ef820 */
[----:B0-----:R-:W-:-:S04]  /*06b0*/  LEA.HI R5, R34, R34, RZ, 0x1 ;  /* 0x0000002222057211 */ /* 0x001fc800078f08ff */
[----:B------:R-:W-:-:S04]  /*06c0*/  SHF.R.S32.HI R5, RZ, 0x1, R5 ;  /* 0x00000001ff057819 */ /* 0x000fc80000011405 */
[----:B------:R-:W-:-:S13]  /*06d0*/  ISETP.GE.AND P0, PT, R0, R5, PT ;  /* 0x000000050000720c */ /* 0x000fda0003f06270 */
[----:B------:R-:W-:Y:S05]  /*06e0*/  @P0 BRA `(.L_x_20) ;  /* 0x0000000800a00947 */ /* 0x000fea0003800000 */
[----:B------:R-:W0:Y:S01]  /*06f0*/  LDC.64 R28, c[0x0][0x210] ;  /* 0x00008400ff1c7b82 */ /* 0x000e220000000a00 */
[----:B------:R-:W-:-:S04]  /*0700*/  IMAD R3, R34, UR8, RZ ;  /* 0x0000000822037c24 */ /* 0x000fc8000f8e02ff */
[----:B0-----:R-:W-:-:S04]  /*0710*/  IMAD.WIDE R28, R3, 0x2, R28 ;  /* 0x00000002031c7825 */ /* 0x001fc800078e021c */
[----:B------:R-:W-:-:S05]  /*0720*/  IMAD.WIDE R28, R0, 0x4, R28 ;  /* 0x00000004001c7825 */ /* 0x000fca00078e021c */
[----:B------:R-:W2:Y:S01]  /*0730*/  LDG.E.CONSTANT R2, desc[UR6][R28.64] ;  /* 0x000000061c027981 */ /* 0x000ea2000c1e9900 */
[----:B------:R-:W-:-:S04]  /*0740*/  IADD3 R8, R0, 0x400, RZ ;  /* 0x0000040000087810 */ /* 0x000fc80007ffe0ff */
[----:B------:R-:W-:Y:S01]  /*0750*/  ISETP.GE.AND P1, PT, R8, R5, PT ;  /* 0x000000050800720c */ /* 0x000fe20003f26270 */
        /* <DEDUP_REMOVED lines=141> */
[----:B------:R-:W-:Y:S01]  /*1030*/  IADD3 R36, R0, 0x3400, RZ ;  /* 0x0000340000247810 */ /* 0x000fe20007ffe0ff */
[----:B------:R-:W2:Y:S03]  /*1040*/  LDG.E.CONSTANT R35, desc[UR6][R28.64+0xc000] ;  /* 0x00c000061c237981 */ /* 0x000ea6000c1e9900 */
[----:B------:R-:W-:-:S13]  /*1050*/  ISETP.GE.AND P1, PT, R36, R5, PT ;  /* 0x000000052400720c */ /* 0x000fda0003f26270 */
[----:B------:R-:W3:Y:S02]  /*1060*/  @!P1 LDG.E.CONSTANT R36, desc[UR6][R28.64+0xd000] ;  /* 0x00d000061c249981 */ /* 0x000ee4000c1e9900 */
[--C-:B---3--:R-:W-:Y:S02]  /*1070*/  @!P1 HADD2.F32 R37, -RZ, R36.reuse.H0_H0 ;  /* 0x20000024ff259230 */ /* 0x108fe40000004100 */
[----:B------:R-:W-:-:S05]  /*1080*/  @!P1 HADD2.F32 R36, -RZ, R36.H1_H1 ;  /* 0x30000024ff249230 */ /* 0x000fca0000004100 */
[----:B------:R-:W-:-:S04]  /*1090*/  @!P1 FMNMX.FTZ R36, R36, 65504, PT ;  /* 0x477fe00024249809 */ /* 0x000fc80003810000 */
[----:B------:R-:W-:Y:S01]  /*10a0*/  @!P1 FMNMX.FTZ R31, R36, -65504, !PT ;  /* 0xc77fe000241f9809 */ /* 0x000fe20007810000 */
[--C-:B--2---:R-:W-:Y:S02]  /*10b0*/  HADD2.F32 R36, -RZ, R35.reuse.H0_H0 ;  /* 0x20000023ff247230 */ /* 0x104fe40000004100 */
[----:B------:R-:W-:-:S03]  /*10c0*/  HADD2.F32 R35, -RZ, R35.H1_H1 ;  /* 0x30000023ff237230 */ /* 0x000fc60000004100 */
[----:B------:R-:W-:Y:S02]  /*10d0*/  FMNMX.FTZ R36, R36, 65504, PT ;  /* 0x477fe00024247809 */ /* 0x000fe40003810000 */
[----:B------:R-:W-:Y:S02]  /*10e0*/  FMNMX.FTZ R35, R35, 65504, PT ;  /* 0x477fe00023237809 */ /* 0x000fe40003810000 */
[----:B------:R-:W-:Y:S02]  /*10f0*/  FMNMX.FTZ R28, R36, -65504, !PT ;  /* 0xc77fe000241c7809 */ /* 0x000fe40007810000 */
[----:B------:R-:W-:Y:S02]  /*1100*/  @!P1 FMNMX.FTZ R37, R37, 65504, PT ;  /* 0x477fe00025259809 */ /* 0x000fe40003810000 */
[----:B------:R-:W-:Y:S01]  /*1110*/  FMNMX.FTZ R29, R35, -65504, !PT ;  /* 0xc77fe000231d7809 */ /* 0x000fe20007810000 */
[----:B------:R-:W-:Y:S01]  /*1120*/  FFMA.FTZ R36, R28, R28, R33 ;  /* 0x0000001c1c247223 */ /* 0x000fe20000010021 */
[----:B------:R-:W-:-:S03]  /*1130*/  @!P1 FMNMX.FTZ R30, R37, -65504, !PT ;  /* 0xc77fe000251e9809 */ /* 0x000fc60007810000 */
[----:B------:R-:W-:-:S04]  /*1140*/  FFMA.FTZ R33, R29, R29, R36 ;  /* 0x0000001d1d217223 */ /* 0x000fc80000010024 */
[----:B------:R-:W-:-:S04]  /*1150*/  @!P1 FFMA.FTZ R36, R30, R30, R33 ;  /* 0x0000001e1e249223 */ /* 0x000fc80000010021 */
[----:B------:R-:W-:-:S07]  /*1160*/  @!P1 FFMA.FTZ R33, R31, R31, R36 ;  /* 0x0000001f1f219223 */ /* 0x000fce0000010024 */
.L_x_20:
[----:B------:R-:W-:Y:S05]  /*1170*/  BSYNC B0 ;  /* 0x0000000000007941 */ /* 0x000fea0003800000 */
.L_x_18:
[----:B------:R-:W-:Y:S01]  /*1180*/  HFMA2.MMA R36, -RZ, RZ, 0, 1.9073486328125e-06 ;  /* 0x00000020ff247435 */ /* 0x000fe200000001ff */
[----:B------:R-:W-:-:S10]  /*1190*/  MOV R35, 0x20 ;  /* 0x0000002000237802 */ /* 0x000fd40000000f00 */
.L_x_21:
[C---:B------:R-:W-:Y:S02]  /*11a0*/  ISETP.GT.AND P1, PT, R36.reuse, 0x3, PT ;  /* 0x000000032400780c */ /* 0x040fe40003f24270 */
[----:B------:R-:W-:-:S04]  /*11b0*/  LEA.HI R36, R36, R36, RZ, 0x1 ;  /* 0x0000002424247211 */ /* 0x000fc800078f08ff */
[----:B------:R-:W-:-:S05]  /*11c0*/  SHF.R.S32.HI R36, RZ, 0x1, R36 ;  /* 0x00000001ff247819 */ /* 0x000fca0000011424 */
[----:B------:R-:W0:Y:S02]  /*11d0*/  SHFL.BFLY PT, R37, R33, R36, 0x1f ;  /* 0x0c001f2421257589 */ /* 0x000e2400000e0000 */
[----:B0-----:R-:W-:Y:S01]  /*11e0*/  FADD.FTZ R33, R37, R33 ;  /* 0x0000002125217221 */ /* 0x001fe20000010000 */
[----:B------:R-:W-:Y:S06]  /*11f0*/  @P1 BRA `(.L_x_21) ;  /* 0xfffffffc00e81947 */ /* 0x000fec000383ffff */
        /* <DEDUP_REMOVED lines=10> */
.L_x_22:
        /* <DEDUP_REMOVED lines=8> */
[----:B------:R-:W-:Y:S01]  /*1320*/  ULDC.S8 UR4, c[0x0][0x23a] ;  /* 0x00008e8000047ab9 */ /* 0x000fe20000000200 */
[----:B------:R-:W-:Y:S02]  /*1330*/  SHF.R.S32.HI R35, RZ, 0x1f, R0 ;  /* 0x0000001fff237819 */ /* 0x000fe40000011400 */
[----:B------:R-:W-:Y:S01]  /*1340*/  ISETP.NE.AND P1, PT, RZ, UR4, PT ;  /* 0x00000004ff007c0c */ /* 0x000fe2000bf25270 */
[----:B0-----:R-:W-:-:S03]  /*1350*/  FFMA.FTZ R4, R37, R33, R32 ;  /* 0x0000002125047223 */ /* 0x001fc60000010020 */
[----:B------:R-:W0:Y:S03]  /*1360*/  LDC.64 R36, c[0x0][0x218] ;  /* 0x00008600ff247b82 */ /* 0x000e260000000a00 */
[----:B------:R-:W1:Y:S01]  /*1370*/  MUFU.RSQ R4, R4 ;  /* 0x0000000400047308 */ /* 0x000e620000001400 */
[----:B0-----:R-:W-:-:S05]  /*1380*/  IMAD.WIDE R36, R0, 0x4, R36 ;  /* 0x0000000400247825 */ /* 0x001fca00078e0224 */
[----:B-1----:R-:W-:Y:S05]  /*1390*/  @!P1 BRA `(.L_x_23) ;  /* 0x0000001400209947 */ /* 0x002fea0003800000 */
[----:B------:R-:W0:Y:S01]  /*13a0*/  LDC.64 R32, c[0x0][0x220] ;  /* 0x00008800ff207b82 */ /* 0x000e220000000a00 */
[----:B------:R-:W-:Y:S01]  /*13b0*/  ULDC.U8 UR4, c[0x0][0x238] ;  /* 0x00008e0000047ab9 */ /* 0x000fe20000000000 */
[----:B------:R-:W-:Y:S01]  /*13c0*/  IMAD R35, R34, UR8, RZ ;  /* 0x0000000822237c24 */ /* 0x000fe2000f8e02ff */
[----:B------:R-:W-:-:S06]  /*13d0*/  UPRMT UR4, UR4, 0x8880, URZ ;  /* 0x0000888004047896 */ /* 0x000fcc000800003f */
[----:B------:R-:W-:Y:S01]  /*13e0*/  ISETP.NE.AND P1, PT, RZ, UR4, PT ;  /* 0x00000004ff007c0c */ /* 0x000fe2000bf25270 */
[----:B0-----:R-:W-:-:S04]  /*13f0*/  IMAD.WIDE R32, R35, 0x4, R32 ;  /* 0x0000000423207825 */ /* 0x001fc800078e0220 */
[----:B------:R-:W-:-:S08]  /*1400*/  IMAD.WIDE R32, R0, 0x8, R32 ;  /* 0x0000000800207825 */ /* 0x000fd000078e0220 */
[----:B------:R-:W-:Y:S05]  /*1410*/  @!P1 BRA `(.L_x_24) ;  /* 0x00000008009c9947 */ /* 0x000fea0003800000 */
[----:B------:R-:W-:Y:S05]  /*1420*/  @P0 EXIT ;  /* 0x000000000000094d */ /* 0x000fea0003800000 */
[----:B------:R-:W2:Y:S02]  /*1430*/  LDG.E.CONSTANT R34, desc[UR6][R36.64] ;  /* 0x0000000624227981 */ /* 0x000ea4000c1e9900 */
[--C-:B--2---:R-:W-:Y:S02]  /*1440*/  HADD2.F32 R35, -RZ, R34.reuse.H0_H0 ;  /* 0x20000022ff237230 */ /* 0x104fe40000004100 */
[----:B------:R-:W-:-:S03]  /*1450*/  HADD2.F32 R34, -RZ, R34.H1_H1 ;  /* 0x30000022ff227230 */ /* 0x000fc60000004100 */
[----:B------:R-:W-:Y:S02]  /*1460*/  FMUL.FTZ R35, R35, R2 ;  /* 0x0000000223237220 */ /* 0x000fe40000410000 */
[----:B------:R-:W-:Y:S02]  /*1470*/  FMUL.FTZ R34, R34, R3 ;  /* 0x0000000322227220 */ /* 0x000fe40000410000 */
[----:B------:R-:W2:Y:S02]  /*1480*/  LDG.E.64 R2, desc[UR6][R32.64] ;  /* 0x0000000620027981 */ /* 0x000ea4000c1e1b00 */
[----:B--2---:R-:W-:Y:S01]  /*1490*/  FFMA.FTZ R3, R4, R34, R3 ;  /* 0x0000002204037223 */ /* 0x004fe20000010003 */
[----:B------:R-:W-:Y:S01]  /*14a0*/  IADD3 R34, R0, 0x400, RZ ;  /* 0x0000040000227810 */ /* 0x000fe20007ffe0ff */
[----:B------:R-:W-:-:S03]  /*14b0*/  FFMA.FTZ R2, R4, R35, R2 ;  /* 0x0000002304027223 */ /* 0x000fc60000010002 */
[----:B------:R-:W-:Y:S02]  /*14c0*/  ISETP.GE.AND P0, PT, R34, R5, PT ;  /* 0x000000052200720c */ /* 0x000fe40003f06270 */
[----:B------:R0:W-:Y:S11]  /*14d0*/  STG.E.64 desc[UR6][R32.64], R2 ;  /* 0x0000000220007986 */ /* 0x0001f6000c101b06 */
[----:B------:R-:W-:Y:S05]  /*14e0*/  @P0 EXIT ;  /* 0x000000000000094d */ /* 0x000fea0003800000 */
[----:B------:R-:W0:Y:S02]  /*14f0*/  LDG.E.CONSTANT R34, desc[UR6][R36.64+0x1000] ;  /* 0x0010000624227981 */ /* 0x000e24000c1e9900 */
[----:B0-----:R-:W-:-:S05]  /*1500*/  HADD2.F32 R2, -RZ, R34.H1_H1 ;  /* 0x30000022ff027230 */ /* 0x001fca0000004100 */
[----:B------:R-:W-:Y:S02]  /*1510*/  FMUL.FTZ R7, R2, R7 ;  /* 0x0000000702077220 */ /* 0x000fe40000410000 */
[----:B------:R-:W2:Y:S01]  /*1520*/  LDG.E.64 R2, desc[UR6][R32.64+0x2000] ;  /* 0x0020000620027981 */ /* 0x000ea2000c1e1b00 */
[----:B------:R-:W-:-:S05]  /*1530*/  HADD2.F32 R35, -RZ, R34.H0_H0 ;  /* 0x20000022ff237230 */ /* 0x000fca0000004100 */
[----:B------:R-:W-:Y:S01]  /*1540*/  FMUL.FTZ R35, R35, R6 ;  /* 0x0000000623237220 */ /* 0x000fe20000410000 */
[----:B------:R-:W-:-:S04]  /*1550*/  IADD3 R6, R0, 0x800, RZ ;  /* 0x0000080000067810 */ /* 0x000fc80007ffe0ff */
[----:B------:R-:W-:Y:S01]  /*1560*/  ISETP.GE.AND P0, PT, R6, R5, PT ;  /* 0x000000050600720c */ /* 0x000fe20003f06270 */
[C---:B--2---:R-:W-:Y:S01]  /*1570*/  FFMA.FTZ R3, R4.reuse, R7, R3 ;  /* 0x0000000704037223 */ /* 0x044fe20000010003 */
[----:B------:R-:W-:-:S05]  /*1580*/  FFMA.FTZ R2, R4, R35, R2 ;  /* 0x0000002304027223 */ /* 0x000fca0000010002 */
[----:B------:R0:W-:Y:S06]  /*1590*/  STG.E.64 desc[UR6][R32.64+0x2000], R2 ;  /* 0x0020000220007986 */ /* 0x0001ec000c101b06 */
[----:B------:R-:W-:Y:S05]  /*15a0*/  @P0 EXIT ;  /* 0x000000000000094d */ /* 0x000fea0003800000 */
[----:B------:R-:W2:Y:S04]  /*15b0*/  LDG.E.CONSTANT R6, desc[UR6][R36.64+0x2000] ;  /* 0x0020000624067981 */ /* 0x000ea8000c1e9900 */
[----:B0-----:R-:W3:Y:S01]  /*15c0*/  LDG.E.64 R2, desc[UR6][R32.64+0x4000] ;  /* 0x0040000620027981 */ /* 0x001ee2000c1e1b00 */
[--C-:B--2---:R-:W-:Y:S02]  /*15d0*/  HADD2.F32 R7, -RZ, R6.reuse.H0_H0 ;  /* 0x20000006ff077230 */ /* 0x104fe40000004100 */
[----:B------:R-:W-:-:S03]  /*15e0*/  HADD2.F32 R6, -RZ, R6.H1_H1 ;  /* 0x30000006ff067230 */ /* 0x000fc60000004100 */
[----:B------:R-:W-:Y:S01]  /*15f0*/  FMUL.FTZ R7, R7, R8 ;  /* 0x0000000807077220 */ /* 0x000fe20000410000 */
[----:B------:R-:W-:Y:S01]  /*1600*/  IADD3 R8, R0, 0xc00, RZ ;  /* 0x00000c0000087810 */ /* 0x000fe20007ffe0ff */
[----:B------:R-:W-:Y:S02]  /*1610*/  FMUL.FTZ R6, R6, R9 ;  /* 0x0000000906067220 */ /* 0x000fe40000410000 */
[----:B---3--:R-:W-:Y:S01]  /*1620*/  FFMA.FTZ R2, R4, R7, R2 ;  /* 0x0000000704027223 */ /* 0x008fe20000010002 */
[----:B------:R-:W-:Y:S01]  /*1630*/  ISETP.GE.AND P0, PT, R8, R5, PT ;  /* 0x000000050800720c */ /* 0x000fe20003f06270 */
[----:B------:R-:W-:-:S05]  /*1640*/  FFMA.FTZ R3, R4, R6, R3 ;  /* 0x0000000604037223 */ /* 0x000fca0000010003 */
[----:B------:R0:W-:Y:S07]  /*1650*/  STG.E.64 desc[UR6][R32.64+0x4000], R2 ;  /* 0x0040000220007986 */ /* 0x0001ee000c101b06 */
[----:B------:R-:W-:Y:S05]  /*1660*/  @P0 EXIT ;  /* 0x000000000000094d */ /* 0x000fea0003800000 */
[----:B------:R-:W2:Y:S04]  /*1670*/  LDG.E.CONSTANT R6, desc[UR6][R36.64+0x3000] ;  /* 0x0030000624067981 */ /* 0x000ea8000c1e9900 */
[----:B0-----:R-:W3:Y:S01]  /*1680*/  LDG.E.64 R2, desc[UR6][R32.64+0x6000] ;  /* 0x0060000620027981 */ /* 0x001ee2000c1e1b00 */
[----:B------:R-:W-:-:S04]  /*1690*/  IADD3 R8, R0, 0x1000, RZ ;  /* 0x0000100000087810 */ /* 0x000fc80007ffe0ff */
[----:B------:R-:W-:Y:S01]  /*16a0*/  ISETP.GE.AND P0, PT, R8, R5, PT ;  /* 0x000000050800720c */ /* 0x000fe20003f06270 */
[--C-:B--2---:R-:W-:Y:S02]  /*16b0*/  HADD2.F32 R7, -RZ, R6.reuse.H0_H0 ;  /* 0x20000006ff077230 */ /* 0x104fe40000004100 */
[----:B------:R-:W-:-:S03]  /*16c0*/  HADD2.F32 R6, -RZ, R6.H1_H1 ;  /* 0x30000006ff067230 */ /* 0x000fc60000004100 */
        /* <DEDUP_REMOVED lines=12> */
[----:B------:R-:W-:Y:S01]  /*1790*/  ISETP.GE.AND P0, PT, R6, R5, PT ;  /* 0x000000050600720c */ /* 0x000fe20003f06270 */
        /* <DEDUP_REMOVED lines=92> */
[----:B------:R-:W-:Y:S01]  /*1d60*/  ISETP.GE.AND P0, PT, R0, R5, PT ;  /* 0x000000050000720c */ /* 0x000fe20003f06270 */
        /* <DEDUP_REMOVED lines=18> */
.L_x_24:
[----:B------:R-:W-:Y:S05]  /*1e90*/  @P0 EXIT ;  /* 0x000000000000094d */ /* 0x000fea0003800000 */
[----:B------:R-:W2:Y:S02]  /*1ea0*/  LDG.E.CONSTANT R34, desc[UR6][R36.64] ;  /* 0x0000000624227981 */ /* 0x000ea4000c1e9900 */
[--C-:B--2---:R-:W-:Y:S02]  /*1eb0*/  HADD2.F32 R35, -RZ, R34.reuse.H0_H0 ;  /* 0x20000022ff237230 */ /* 0x104fe40000004100 */
[----:B------:R-:W-:-:S03]  /*1ec0*/  HADD2.F32 R34, -RZ, R34.H1_H1 ;  /* 0x30000022ff227230 */ /* 0x000fc60000004100 */
[----:B------:R-:W-:Y:S02]  /*1ed0*/  FMUL.FTZ R35, R35, R2 ;  /* 0x0000000223237220 */ /* 0x000fe40000410000 */
[----:B------:R-:W-:Y:S01]  /*1ee0*/  FMUL.FTZ R3, R34, R3 ;  /* 0x0000000322037220 */ /* 0x000fe20000410000 */
[----:B------:R-:W-:Y:S01]  /*1ef0*/  IADD3 R34, R0, 0x400, RZ ;  /* 0x0000040000227810 */ /* 0x000fe20007ffe0ff */
[C---:B------:R-:W-:Y:S02]  /*1f00*/  FMUL.FTZ R2, R4.reuse, R35 ;  /* 0x0000002304027220 */ /* 0x040fe40000410000 */
[----:B------:R-:W-:Y:S01]  /*1f10*/  FMUL.FTZ R3, R4, R3 ;  /* 0x0000000304037220 */ /* 0x000fe20000410000 */
[----:B------:R-:W-:-:S04]  /*1f20*/  ISETP.GE.AND P0, PT, R34, R5, PT ;  /* 0x000000052200720c */ /* 0x000fc80003f06270 */
[----:B------:R0:W-:Y:S09]  /*1f30*/  STG.E.64 desc[UR6][R32.64], R2 ;  /* 0x0000000220007986 */ /* 0x0001f2000c101b06 */
[----:B------:R-:W-:Y:S05]  /*1f40*/  @P0 EXIT ;  /* 0x000000000000094d */ /* 0x000fea0003800000 */
[----:B0-----:R-:W2:Y:S02]  /*1f50*/  LDG.E.CONSTANT R2, desc[UR6][R36.64+0x1000] ;  /* 0x0010000624027981 */ /* 0x001ea4000c1e9900 */
[--C-:B--2---:R-:W-:Y:S02]  /*1f60*/  HADD2.F32 R35, -RZ, R2.reuse.H0_H0 ;  /* 0x20000002ff237230 */ /* 0x104fe40000004100 */
[----:B------:R-:W-:-:S03]  /*1f70*/  HADD2.F32 R2, -RZ, R2.H1_H1 ;  /* 0x30000002ff027230 */ /* 0x000fc60000004100 */
[----:B------:R-:W-:Y:S02]  /*1f80*/  FMUL.FTZ R35, R35, R6 ;  /* 0x0000000623237220 */ /* 0x000fe40000410000 */
[----:B------:R-:W-:Y:S01]  /*1f90*/  FMUL.FTZ R3, R2, R7 ;  /* 0x0000000702037220 */ /* 0x000fe20000410000 */
[----:B------:R-:W-:-:S03]  /*1fa0*/  IADD3 R2, R0, 0x800, RZ ;  /* 0x0000080000027810 */ /* 0x000fc60007ffe0ff */
[----:B------:R-:W-:Y:S01]  /*1fb0*/  FMUL.FTZ R3, R4, R3 ;  /* 0x0000000304037220 */ /* 0x000fe20000410000 */
[----:B------:R-:W-:Y:S01]  /*1fc0*/  ISETP.GE.AND P0, PT, R2, R5, PT ;  /* 0x000000050200720c */ /* 0x000fe20003f06270 */
[----:B------:R-:W-:-:S05]  /*1fd0*/  FMUL.FTZ R2, R4, R35 ;  /* 0x0000002304027220 */ /* 0x000fca0000410000 */
[----:B------:R0:W-:Y:S07]  /*1fe0*/  STG.E.64 desc[UR6][R32.64+0x2000], R2 ;  /* 0x0020000220007986 */ /* 0x0001ee000c101b06 */
        /* <DEDUP_REMOVED lines=17> */
[----:B------:R-:W-:Y:S01]  /*2100*/  ISETP.GE.AND P0, PT, R2, R5, PT ;  /* 0x000000050200720c */ /* 0x000fe20003f06270 */
        /* <DEDUP_REMOVED lines=93> */
[----:B0-----:R-:W2:Y:S01]  /*26e0*/  LDG.E.CONSTANT R2, desc[UR6][R36.64+0xc000] ;  /* 0x00c0000624027981 */ /* 0x001ea2000c1e9900 */
[----:B------:R-:W-:-:S04]  /*26f0*/  IADD3 R0, R0, 0x3400, RZ ;  /* 0x0000340000007810 */ /* 0x000fc80007ffe0ff */
[----:B------:R-:W-:Y:S01]  /*2700*/  ISETP.GE.AND P0, PT, R0, R5, PT ;  /* 0x000000050000720c */ /* 0x000fe20003f06270 */
        /* <DEDUP_REMOVED lines=17> */
.L_x_23:
[----:B------:R-:W0:Y:S01]  /*2820*/  LDC.64 R32, c[0x0][0x220] ;  /* 0x00008800ff207b82 */ /* 0x000e220000000a00 */
[----:B------:R-:W-:Y:S01]  /*2830*/  IMAD R34, R34, UR8, RZ ;  /* 0x0000000822227c24 */ /* 0x000fe2000f8e02ff */
[----:B------:R-:W-:Y:S02]  /*2840*/  ULDC.U8 UR4, c[0x0][0x238] ;  /* 0x00008e0000047ab9 */ /* 0x000fe40000000000 */
[----:B------:R-:W-:Y:S01]  /*2850*/  UPRMT UR4, UR4, 0x8880, URZ ;  /* 0x0000888004047896 */ /* 0x000fe2000800003f */
[----:B0-----:R-:W-:-:S03]  /*2860*/  IMAD.WIDE R32, R34, 0x2, R32 ;  /* 0x0000000222207825 */ /* 0x001fc600078e0220 */
[----:B------:R-:W-:-:S04]  /*2870*/  LEA R32, P1, R0, R32, 0x2 ;  /* 0x0000002000207211 */ /* 0x000fc800078210ff */
[----:B------:R-:W-:Y:S02]  /*2880*/  LEA.HI.X R33, R0, R33, R35, 0x2, P1 ;  /* 0x0000002100217211 */ /* 0x000fe400008f1423 */
[----:B------:R-:W-:-:S13]  /*2890*/  ISETP.NE.AND P1, PT, RZ, UR4, PT ;  /* 0x00000004ff007c0c */ /* 0x000fda000bf25270 */
[----:B------:R-:W-:Y:S05]  /*28a0*/  @!P1 BRA `(.L_x_25) ;  /* 0x0000000c000c9947 */ /* 0x000fea0003800000 */
[----:B------:R-:W-:Y:S05]  /*28b0*/  @P0 EXIT ;  /* 0x000000000000094d */ /* 0x000fea0003800000 */
[----:B------:R-:W2:Y:S02]  /*28c0*/  LDG.E.CONSTANT R34, desc[UR6][R36.64] ;  /* 0x0000000624227981 */ /* 0x000ea4000c1e9900 */
[--C-:B--2---:R-:W-:Y:S02]  /*28d0*/  HADD2.F32 R35, -RZ, R34.reuse.H0_H0 ;  /* 0x20000022ff237230 */ /* 0x104fe40000004100 */
[----:B------:R-:W-:-:S03]  /*28e0*/  HADD2.F32 R34, -RZ, R34.H1_H1 ;  /* 0x30000022ff227230 */ /* 0x000fc60000004100 */
[----:B------:R-:W-:Y:S02]  /*28f0*/  FMUL.FTZ R35, R35, R2 ;  /* 0x0000000223237220 */ /* 0x000fe40000410000 */
[----:B------:R-:W2:Y:S01]  /*2900*/  LDG.E R2, desc[UR6][R32.64] ;  /* 0x0000000620027981 */ /* 0x000ea2000c1e1900 */
[----:B------:R-:W-:Y:S01]  /*2910*/  FMUL.FTZ R34, R34, R3 ;  /* 0x0000000322227220 */ /* 0x000fe20000410000 */
[----:B------:R-:W-:-:S03]  /*2920*/  FMUL.FTZ R3, R4, R35 ;  /* 0x0000002304037220 */ /* 0x000fc60000410000 */
[----:B------:R-:W-:-:S05]  /*2930*/  FMUL.FTZ R34, R4, R34 ;  /* 0x0000002204227220 */ /* 0x000fca0000410000 */
[----:B------:R-:W-:-:S06]  /*2940*/  F2FP.F16.F32.PACK_AB R3, R34, R3 ;  /* 0x000000032203723e */ /* 0x000fcc00000000ff */
[----:B--2---:R-:W-:Y:S01]  /*2950*/  HFMA2.MMA R3, R2, 1, 1, R3 ;  /* 0x3c003c0002037835 */ /* 0x004fe20000000003 */
[----:B------:R-:W-:-:S04]  /*2960*/  IADD3 R2, R0, 0x400, RZ ;  /* 0x0000040000027810 */ /* 0x000fc80007ffe0ff */
[----:B------:R-:W-:Y:S02]  /*2970*/  ISETP.GE.AND P0, PT, R2, R5, PT ;  /* 0x000000050200720c */ /* 0x000fe40003f06270 */
[----:B------:R0:W-:Y:S11]  /*2980*/  STG.E desc[UR6][R32.64], R3 ;  /* 0x0000000320007986 */ /* 0x0001f6000c101906 */
[----:B------:R-:W-:Y:S05]  /*2990*/  @P0 EXIT ;  /* 0x000000000000094d */ /* 0x000fea0003800000 */
[----:B0-----:R-:W2:Y:S04]  /*29a0*/  LDG.E.CONSTANT R3, desc[UR6][R36.64+0x1000] ;  /* 0x0010000624037981 */ /* 0x001ea8000c1e9900 */
[----:B------:R-:W3:Y:S01]  /*29b0*/  LDG.E R2, desc[UR6][R32.64+0x1000] ;  /* 0x0010000620027981 */ /* 0x000ee2000c1e1900 */
[----:B--2---:R-:W-:-:S05]  /*29c0*/  HADD2.F32 R35, -RZ, R3.H0_H0 ;  /* 0x20000003ff237230 */ /* 0x004fca0000004100 */
[----:B------:R-:W-:Y:S01]  /*29d0*/  FMUL.FTZ R35, R35, R6 ;  /* 0x0000000623237220 */ /* 0x000fe20000410000 */
[----:B------:R-:W-:-:S05]  /*29e0*/  HADD2.F32 R6, -RZ, R3.H1_H1 ;  /* 0x30000003ff067230 */ /* 0x000fca0000004100 */
[----:B------:R-:W-:Y:S01]  /*29f0*/  FMUL.FTZ R7, R6, R7 ;  /* 0x0000000706077220 */ /* 0x000fe20000410000 */
[----:B------:R-:W-:-:S03]  /*2a00*/  FMUL.FTZ R3, R4, R35 ;  /* 0x0000002304037220 */ /* 0x000fc60000410000 */
[----:B------:R-:W-:-:S05]  /*2a10*/  FMUL.FTZ R6, R4, R7 ;  /* 0x0000000704067220 */ /* 0x000fca0000410000 */
[----:B------:R-:W-:Y:S02]  /*2a20*/  F2FP.F16.F32.PACK_AB R3, R6, R3 ;  /* 0x000000030603723e */ /* 0x000fe400000000ff */
[----:B------:R-:W-:-:S04]  /*2a30*/  IADD3 R6, R0, 0x800, RZ ;  /* 0x0000080000067810 */ /* 0x000fc80007ffe0ff */
[----:B------:R-:W-:Y:S01]  /*2a40*/  ISETP.GE.AND P0, PT, R6, R5, PT ;  /* 0x000000050600720c */ /* 0x000fe20003f06270 */
[----:B---3--:R-:W-:-:S07]  /*2a50*/  HFMA2.MMA R3, R2, 1, 1, R3 ;  /* 0x3c003c0002037835 */ /* 0x008fce0000000003 */
[----:B------:R0:W-:Y:S05]  /*2a60*/  STG.E desc[UR6][R32.64+0x1000], R3 ;  /* 0x0010000320007986 */ /* 0x0001ea000c101906 */
[----:B------:R-:W-:Y:S05]  /*2a70*/  @P0 EXIT ;  /* 0x000000000000094d */ /* 0x000fea0003800000 */
[----:B0-----:R-:W2:Y:S04]  /*2a80*/  LDG.E.CONSTANT R3, desc[UR6][R36.64+0x2000] ;  /* 0x0020000624037981 */ /* 0x001ea8000c1e9900 */
[----:B------:R-:W3:Y:S01]  /*2a90*/  LDG.E R2, desc[UR6][R32.64+0x2000] ;  /* 0x0020000620027981 */ /* 0x000ee2000c1e1900 */
[--C-:B--2---:R-:W-:Y:S02]  /*2aa0*/  HADD2.F32 R7, -RZ, R3.reuse.H0_H0 ;  /* 0x20000003ff077230 */ /* 0x104fe40000004100 */
[----:B------:R-:W-:-:S03]  /*2ab0*/  HADD2.F32 R6, -RZ, R3.H1_H1 ;  /* 0x30000003ff067230 */ /* 0x000fc60000004100 */
[----:B------:R-:W-:Y:S02]  /*2ac0*/  FMUL.FTZ R7, R7, R8 ;  /* 0x0000000807077220 */ /* 0x000fe40000410000 */
[----:B------:R-:W-:Y:S02]  /*2ad0*/  FMUL.FTZ R9, R6, R9 ;  /* 0x0000000906097220 */ /* 0x000fe40000410000 */
[C---:B------:R-:W-:Y:S02]  /*2ae0*/  FMUL.FTZ R3, R4.reuse, R7 ;  /* 0x0000000704037220 */ /* 0x040fe40000410000 */
        /* <DEDUP_REMOVED lines=9> */
[----:B------:R-:W-:-:S04]  /*2b80*/  IADD3 R8, R0, 0x1000, RZ ;  /* 0x0000100000087810 */ /* 0x000fc80007ffe0ff */
[----:B------:R-:W-:Y:S01]  /*2b90*/  ISETP.GE.AND P0, PT, R8, R5, PT ;  /* 0x000000050800720c */ /* 0x000fe20003f06270 */
        /* <DEDUP_REMOVED lines=148> */
.L_x_25:
[----:B------:R-:W-:Y:S05]  /*34e0*/  @P0 EXIT ;  /* 0x000000000000094d */ /* 0x000fea0003800000 */
[----:B------:R-:W2:Y:S02]  /*34f0*/  LDG.E.CONSTANT R34, desc[UR6][R36.64] ;  /* 0x0000000624227981 */ /* 0x000ea4000c1e9900 */
[--C-:B--2---:R-:W-:Y:S02]  /*3500*/  HADD2.F32 R35, -RZ, R34.reuse.H0_H0 ;  /* 0x20000022ff237230 */ /* 0x104fe40000004100 */
[----:B------:R-:W-:-:S03]  /*3510*/  HADD2.F32 R34, -RZ, R34.H1_H1 ;  /* 0x30000022ff227230 */ /* 0x000fc60000004100 */
[----:B------:R-:W-:Y:S01]  /*3520*/  FMUL.FTZ R35, R35, R2 ;  /* 0x0000000223237220 */ /* 0x000fe20000410000 */
[----:B------:R-:W-:Y:S01]  /*3530*/  IADD3 R2, R0, 0x400, RZ ;  /* 0x0000040000027810 */ /* 0x000fe20007ffe0ff */
[----:B------:R-:W-:Y:S02]  /*3540*/  FMUL.FTZ R34, R34, R3 ;  /* 0x0000000322227220 */ /* 0x000fe40000410000 */
[----:B------:R-:W-:Y:S01]  /*3550*/  FMUL.FTZ R3, R4, R35 ;  /* 0x0000002304037220 */ /* 0x000fe20000410000 */
[----:B------:R-:W-:Y:S01]  /*3560*/  ISETP.GE.AND P0, PT, R2, R5, PT ;  /* 0x000000050200720c */ /* 0x000fe20003f06270 */
        /* <DEDUP_REMOVED lines=16> */
[----:B------:R-:W0:Y:S01]  /*3670*/  LDG.E.CONSTANT R2, desc[UR6][R36.64+0x2000] ;  /* 0x0020000624027981 */ /* 0x000e22000c1e9900 */
[----:B------:R-:W-:-:S04]  /*3680*/  IADD3 R6, R0, 0xc00, RZ ;  /* 0x00000c0000067810 */ /* 0x000fc80007ffe0ff */
[----:B------:R-:W-:Y:S01]  /*3690*/  ISETP.GE.AND P0, PT, R6, R5, PT ;  /* 0x000000050600720c */ /* 0x000fe20003f06270 */
        /* <DEDUP_REMOVED lines=125> */
[----:B------:R-:W-:-:S04]  /*3e70*/  ISETP.GE.AND P0, PT, R2, R5, PT ;  /* 0x000000050200720c */ /* 0x000fc80003f06270 */
        /* <DEDUP_REMOVED lines=13> */
.L_x_26:
        /* <DEDUP_REMOVED lines=11> */
.L_x_144:


//--------------------- .text._Z15rms_norm_kernelILi13EEvPKvPK6__halfPvffiibbb --------------------------
	.section	.text._Z15rms_norm_kernelILi13EEvPKvPK6__halfPvffiibbb,"ax",@progbits
	.align	128
        .global         _Z15rms_norm_kernelILi13EEvPKvPK6__halfPvffiibbb
        .type           _Z15rms_norm_kernelILi13EEvPKvPK6__halfPvffiibbb,@function
        .size           _Z15rms_norm_kernelILi13EEvPKvPK6__halfPvffiibbb,(.L_x_145 - _Z15rms_norm_kernelILi13EEvPKvPK6__halfPvffiibbb)
        .other          _Z15rms_norm_kernelILi13EEvPKvPK6__halfPvffiibbb,@"STO_CUDA_ENTRY STV_DEFAULT"
_Z15rms_norm_kernelILi13EEvPKvPK6__halfPvffiibbb:
.text._Z15rms_norm_kernelILi13EEvPKvPK6__halfPvffiibbb:
[----:B------:R-:W-:Y:S01]  /*0000*/  LDC R1, c[0x0][0x28] ;  /* 0x00000a00ff017b82 */ /* 0x000fe20000000800 */
[----:B------:R-:W0:Y:S01]  /*0010*/  S2R R3, SR_TID.X ;  /* 0x0000000000037919 */ /* 0x000e220000002100 */
[----:B------:R-:W-:-:S06]  /*0020*/  ULDC.S8 UR4, c[0x0][0x239] ;  /* 0x00008e4000047ab9 */ /* 0x000fcc0000000200 */
[----:B------:R-:W1:Y:S01]  /*0030*/  S2UR UR8, SR_CTAID.X ;  /* 0x00000000000879c3 */ /* 0x000e620000002500 */
[----:B------:R-:W-:Y:S01]  /*0040*/  ISETP.NE.AND P0, PT, RZ, UR4, PT ;  /* 0x00000004ff007c0c */ /* 0x000fe2000bf05270 */
[----:B------:R-:W-:Y:S01]  /*0050*/  ULDC.64 UR10, c[0x0][0x208] ;  /* 0x00008200000a7ab9 */ /* 0x000fe20000000a00 */
[----:B------:R-:W-:Y:S01]  /*0060*/  BSSY B0, `(.L_x_27) ;  /* 0x0000101000007945 */ /* 0x000fe20003800000 */
[----:B------:R-:W-:-:S10]  /*0070*/  HFMA2.MMA R29, -RZ, RZ, 0, 0 ;  /* 0x00000000ff1d7435 */ /* 0x000fd400000001ff */
[----:B------:R-:W-:Y:S05]  /*0080*/  @!P0 BRA `(.L_x_28) ;  /* 0x0000000400648947 */ /* 0x000fea0003800000 */
[----:B------:R-:W-:Y:S01]  /*0090*/  ULDC UR9, c[0x0][0x234] ;  /* 0x00008d0000097ab9 */ /* 0x000fe20000000800 */
[----:B0-----:R-:W-:Y:S01]  /*00a0*/  LOP3.LUT R0, R3, 0xffffffe0, RZ, 0xc0, !PT ;  /* 0xffffffe003007812 */ /* 0x001fe200078ec0ff */
[----:B------:R-:W-:-:S03]  /*00b0*/  ULEA.HI UR4, UR9, UR9, URZ, 0x1 ;  /* 0x0000000909047291 */ /* 0x000fc6000f8f083f */
[----:B------:R-:W-:Y:S01]  /*00c0*/  LOP3.LUT R0, R0, 0x1f, R3, 0xf8, !PT ;  /* 0x0000001f00007812 */ /* 0x000fe200078ef803 */
[----:B------:R-:W-:-:S06]  /*00d0*/  USHF.R.S32.HI UR6, URZ, 0x1, UR4 ;  /* 0x000000013f067899 */ /* 0x000fcc0008011404 */
[----:B------:R-:W-:-:S13]  /*00e0*/  ISETP.GE.AND P0, PT, R0, UR6, PT ;  /* 0x0000000600007c0c */ /* 0x000fda000bf06270 */
[----:B------:R-:W-:Y:S05]  /*00f0*/  @P0 BRA `(.L_x_29) ;  /* 0x0000000c00dc0947 */ /* 0x000fea0003800000 */
[----:B-1----:R-:W-:Y:S01]  /*0100*/  UIMAD UR7, UR8, UR9, URZ ;  /* 0x00000009080772a4 */ /* 0x002fe2000f8e023f */
        /* <DEDUP_REMOVED lines=81> */
.L_x_28:
        /* <DEDUP_REMOVED lines=165> */
.L_x_29:
[----:B-1----:R-:W-:Y:S05]  /*1070*/  BSYNC B0 ;  /* 0x0000000000007941 */ /* 0x002fea0003800000 */
.L_x_27:
[----:B------:R-:W-:Y:S01]  /*1080*/  HFMA2.MMA R30, -RZ, RZ, 0, 1.9073486328125e-06 ;  /* 0x00000020ff1e7435 */ /* 0x000fe200000001ff */
[----:B------:R-:W-:-:S10]  /*1090*/  MOV R28, 0x20 ;  /* 0x00000020001c7802 */ /* 0x000fd40000000f00 */
.L_x_30:
[C---:B------:R-:W-:Y:S02]  /*10a0*/  LEA.HI R31, R30.reuse, R30, RZ, 0x1 ;  /* 0x0000001e1e1f7211 */ /* 0x040fe400078f08ff */
[----:B------:R-:W-:Y:S02]  /*10b0*/  ISETP.GT.AND P1, PT, R30, 0x3, PT ;  /* 0x000000031e00780c */ /* 0x000fe40003f24270 */
[----:B------:R-:W-:-:S04]  /*10c0*/  SHF.R.S32.HI R32, RZ, 0x1, R31 ;  /* 0x00000001ff207819 */ /* 0x000fc8000001141f */
[----:B------:R-:W-:Y:S01]  /*10d0*/  MOV R30, R32 ;  /* 0x00000020001e7202 */ /* 0x000fe20000000f00 */
[----:B------:R-:W0:Y:S02]  /*10e0*/  SHFL.BFLY PT, R34, R29, R32, 0x1f ;  /* 0x0c001f201d227589 */ /* 0x000e2400000e0000 */
[----:B0-----:R-:W-:-:S04]  /*10f0*/  FADD.FTZ R29, R34, R29 ;  /* 0x0000001d221d7221 */ /* 0x001fc80000010000 */
[----:B------:R-:W-:Y:S05]  /*1100*/  @P1 BRA `(.L_x_30) ;  /* 0xfffffffc00e41947 */ /* 0x000fea000383ffff */
[----:B------:R-:W0:Y:S01]  /*1110*/  S2R R30, SR_TID.X ;  /* 0x00000000001e7919 */ /* 0x000e220000002100 */
[----:B------:R-:W1:Y:S01]  /*1120*/  S2UR UR5, SR_CgaCtaId ;  /* 0x00000000000579c3 */ /* 0x000e620000008800 */
[----:B------:R-:W-:Y:S02]  /*1130*/  UMOV UR4, 0x400 ;  /* 0x0000040000047882 */ /* 0x000fe40000000000 */
[----:B-1----:R-:W-:Y:S01]  /*1140*/  ULEA UR4, UR5, UR4, 0x18 ;  /* 0x0000000405047291 */ /* 0x002fe2000f8ec03f */
[----:B0-----:R-:W-:-:S04]  /*1150*/  LOP3.LUT R31, R30, 0x1f, RZ, 0xc0, !PT ;  /* 0x0000001f1e1f7812 */ /* 0x001fc800078ec0ff */
[C---:B------:R-:W-:Y:S02]  /*1160*/  ISETP.NE.AND P1, PT, R31.reuse, RZ, PT ;  /* 0x000000ff1f00720c */ /* 0x040fe40003f25270 */
[----:B------:R-:W-:-:S11]  /*1170*/  LEA R31, R31, UR4, 0x2 ;  /* 0x000000041f1f7c11 */ /* 0x000fd6000f8e10ff */
[----:B------:R-:W-:-:S04]  /*1180*/  @!P1 SHF.R.U32.HI R30, RZ, 0x3, R30 ;  /* 0x00000003ff1e9819 */ /* 0x000fc8000001161e */
[----:B------:R-:W-:-:S05]  /*1190*/  @!P1 LOP3.LUT R30, R30, 0x1ffffffc, RZ, 0xc0, !PT ;  /* 0x1ffffffc1e1e9812 */ /* 0x000fca00078ec0ff */
[----:B------:R0:W-:Y:S01]  /*11a0*/  @!P1 STS [R30+UR4], R29 ;  /* 0x0000001d1e009988 */ /* 0x0001e20008000804 */
[----:B------:R-:W-:Y:S06]  /*11b0*/  BAR.SYNC.DEFER_BLOCKING 0x0 ;  /* 0x0000000000007b1d */ /* 0x000fec0000010000 */
[----:B------:R-:W1:Y:S02]  /*11c0*/  LDS R31, [R31] ;  /* 0x000000001f1f7984 */ /* 0x000e640000000800 */
.L_x_31:
        /* <DEDUP_REMOVED lines=30> */
[----:B------:R-:W-:Y:S02]  /*13b0*/  FMUL.FTZ R36, R36, R3 ;  /* 0x0000000324247220 */ /* 0x000fe40000410000 */
[----:B------:R-:W-:Y:S01]  /*13c0*/  FMUL.FTZ R31, R31, R2 ;  /* 0x000000021f1f7220 */ /* 0x000fe20000410000 */
[----:B------:R-:W-:Y:S01]  /*13d0*/  IADD3 R2, R0, 0x400, RZ ;  /* 0x0000040000027810 */ /* 0x000fe20007ffe0ff */
[C---:B0-----:R-:W-:Y:S02]  /*13e0*/  FFMA.FTZ R35, R30.reuse, R36, R35 ;  /* 0x000000241e237223 */ /* 0x041fe40000010023 */
[----:B------:R-:W-:Y:S01]  /*13f0*/  FFMA.FTZ R34, R30, R31, R34 ;  /* 0x0000001f1e227223 */ /* 0x000fe20000010022 */
[----:B------:R-:W-:-:S04]  /*1400*/  ISETP.GE.AND P0, PT, R2, UR6, PT ;  /* 0x0000000602007c0c */ /* 0x000fc8000bf06270 */
[----:B------:R0:W-:Y:S09]  /*1410*/  STG.E.64 desc[UR10][R32.64], R34 ;  /* 0x0000002220007986 */ /* 0x0001f2000c101b0a */
[----:B------:R-:W-:Y:S05]  /*1420*/  @P0 EXIT ;  /* 0x000000000000094d */ /* 0x000fea0003800000 */
[----:B------:R-:W0:Y:S04]  /*1430*/  LDG.E.CONSTANT R31, desc[UR10][R28.64+0x1000] ;  /* 0x0010000a1c1f7981 */ /* 0x000e28000c1e9900 */
[----:B------:R-:W2:Y:S01]  /*1440*/  LDG.E.64 R2, desc[UR10][R32.64+0x2000] ;  /* 0x0020000a20027981 */ /* 0x000ea2000c1e1b00 */
[--C-:B0-----:R-:W-:Y:S02]  /*1450*/  HADD2.F32 R35, -RZ, R31.reuse.H0_H0 ;  /* 0x2000001fff237230 */ /* 0x101fe40000004100 */
[----:B------:R-:W-:-:S03]  /*1460*/  HADD2.F32 R34, -RZ, R31.H1_H1 ;  /* 0x3000001fff227230 */ /* 0x000fc60000004100 */
[----:B------:R-:W-:Y:S01]  /*1470*/  FMUL.FTZ R35, R35, R4 ;  /* 0x0000000423237220 */ /* 0x000fe20000410000 */
[----:B------:R-:W-:Y:S01]  /*1480*/  IADD3 R4, R0, 0x800, RZ ;  /* 0x0000080000047810 */ /* 0x000fe20007ffe0ff */
[----:B------:R-:W-:Y:S02]  /*1490*/  FMUL.FTZ R34, R34, R5 ;  /* 0x0000000522227220 */ /* 0x000fe40000410000 */
[----:B--2---:R-:W-:Y:S01]  /*14a0*/  FFMA.FTZ R2, R30, R35, R2 ;  /* 0x000000231e027223 */ /* 0x004fe20000010002 */
        /* <DEDUP_REMOVED lines=134> */
.L_x_33:
[----:B------:R-:W-:Y:S05]  /*1d10*/  @P0 EXIT ;  /* 0x000000000000094d */ /* 0x000fea0003800000 */
[----:B------:R-:W2:Y:S02]  /*1d20*/  LDG.E.CONSTANT R31, desc[UR10][R28.64] ;  /* 0x0000000a1c1f7981 */ /* 0x000ea4000c1e9900 */
[--C-:B--2---:R-:W-:Y:S02]  /*1d30*/  HADD2.F32 R35, -RZ, R31.reuse.H0_H0 ;  /* 0x2000001fff237230 */ /* 0x104fe40000004100 */
[----:B------:R-:W-:-:S03]  /*1d40*/  HADD2.F32 R34, -RZ, R31.H1_H1 ;  /* 0x3000001fff227230 */ /* 0x000fc60000004100 */
[----:B------:R-:W-:Y:S01]  /*1d50*/  FMUL.FTZ R35, R35, R2 ;  /* 0x0000000223237220 */ /* 0x000fe20000410000 */
[----:B------:R-:W-:Y:S01]  /*1d60*/  IADD3 R2, R0, 0x400, RZ ;  /* 0x0000040000027810 */ /* 0x000fe20007ffe0ff */
[----:B------:R-:W-:-:S03]  /*1d70*/  FMUL.FTZ R3, R34, R3 ;  /* 0x0000000322037220 */ /* 0x000fc60000410000 */
[----:B------:R-:W-:Y:S01]  /*1d80*/  ISETP.GE.AND P0, PT, R2, UR6, PT ;  /* 0x0000000602007c0c */ /* 0x000fe2000bf06270 */
[C---:B0-----:R-:W-:Y:S01]  /*1d90*/  FMUL.FTZ R3, R30.reuse, R3 ;  /* 0x000000031e037220 */ /* 0x041fe20000410000 */
[----:B------:R-:W-:-:S05]  /*1da0*/  FMUL.FTZ R2, R30, R35 ;  /* 0x000000231e027220 */ /* 0x000fca0000410000 */
[----:B------:R0:W-:Y:S06]  /*1db0*/  STG.E.64 desc[UR10][R32.64], R2 ;  /* 0x0000000220007986 */ /* 0x0001ec000c101b0a */
        /* <DEDUP_REMOVED lines=131> */
.L_x_32:
        /* <DEDUP_REMOVED lines=32> */
[----:B------:R-:W-:Y:S02]  /*27f0*/  F2FP.F16.F32.PACK_AB R3, R4, R3 ;  /* 0x000000030403723e */ /* 0x000fe400000000ff */
[----:B------:R-:W-:-:S04]  /*2800*/  IADD3 R4, R0, 0x800, RZ ;  /* 0x0000080000047810 */ /* 0x000fc80007ffe0ff */
[----:B------:R-:W-:Y:S01]  /*2810*/  ISETP.GE.AND P0, PT, R4, UR6, PT ;  /* 0x0000000604007c0c */ /* 0x000fe2000bf06270 */
[----:B--2---:R-:W-:-:S07]  /*2820*/  HFMA2.MMA R3, R2, 1, 1, R3 ;  /* 0x3c003c0002037835 */ /* 0x004fce0000000003 */
        /* <DEDUP_REMOVED lines=154> */
.L_x_34:
[----:B------:R-:W-:Y:S05]  /*31d0*/  @P0 EXIT ;  /* 0x000000000000094d */ /* 0x000fea0003800000 */
[----:B------:R-:W2:Y:S02]  /*31e0*/  LDG.E.CONSTANT R31, desc[UR10][R28.64] ;  /* 0x0000000a1c1f7981 */ /* 0x000ea4000c1e9900 */
[--C-:B--2---:R-:W-:Y:S02]  /*31f0*/  HADD2.F32 R34, -RZ, R31.reuse.H1_H1 ;  /* 0x3000001fff227230 */ /* 0x104fe40000004100 */
[----:B------:R-:W-:-:S03]  /*3200*/  HADD2.F32 R35, -RZ, R31.H0_H0 ;  /* 0x2000001fff237230 */ /* 0x000fc60000004100 */
[----:B------:R-:W-:Y:S02]  /*3210*/  FMUL.FTZ R31, R34, R3 ;  /* 0x00000003221f7220 */ /* 0x000fe40000410000 */
[----:B------:R-:W-:Y:S02]  /*3220*/  FMUL.FTZ R35, R35, R2 ;  /* 0x0000000223237220 */ /* 0x000fe40000410000 */
[----:B0-----:R-:W-:Y:S01]  /*3230*/  FMUL.FTZ R2, R30, R31 ;  /* 0x0000001f1e027220 */ /* 0x001fe20000410000 */
[----:B------:R-:W-:Y:S01]  /*3240*/  IADD3 R31, R0, 0x400, RZ ;  /* 0x00000400001f7810 */ /* 0x000fe20007ffe0ff */
[----:B------:R-:W-:-:S03]  /*3250*/  FMUL.FTZ R3, R30, R35 ;  /* 0x000000231e037220 */ /* 0x000fc60000410000 */
[----:B------:R-:W-:Y:S02]  /*3260*/  ISETP.GE.AND P0, PT, R31, UR6, PT ;  /* 0x000000061f007c0c */ /* 0x000fe4000bf06270 */
[----:B------:R-:W-:-:S05]  /*3270*/  F2FP.F16.F32.PACK_AB R3, R2, R3 ;  /* 0x000000030203723e */ /* 0x000fca00000000ff */
[----:B------:R0:W-:Y:S06]  /*3280*/  STG.E desc[UR10][R32.64], R3 ;  /* 0x0000000320007986 */ /* 0x0001ec000c10190a */
        /* <DEDUP_REMOVED lines=143> */
.L_x_35:
        /* <DEDUP_REMOVED lines=16> */
.L_x_145:


//--------------------- .text._Z15rms_norm_kernelILi12EEvPKvPK6__halfPvffiibbb --------------------------
	.section	.text._Z15rms_norm_kernelILi12EEvPKvPK6__halfPvffiibbb,"ax",@progbits
	.align	128
        .global         _Z15rms_norm_kernelILi12EEvPKvPK6__halfPvffiibbb
        .type           _Z15rms_norm_kernelILi12EEvPKvPK6__halfPvffiibbb,@function
        .size           _Z15rms_norm_kernelILi12EEvPKvPK6__halfPvffiibbb,(.L_x_146 - _Z15rms_norm_kernelILi12EEvPKvPK6__halfPvffiibbb)
        .other          _Z15rms_norm_kernelILi12EEvPKvPK6__halfPvffiibbb,@"STO_CUDA_ENTRY STV_DEFAULT"
_Z15rms_norm_kernelILi12EEvPKvPK6__halfPvffiibbb:
.text._Z15rms_norm_kernelILi12EEvPKvPK6__halfPvffiibbb:
        /* <DEDUP_REMOVED lines=88> */
[----:B------:R-:W2:Y:S02]  /*0580*/  LDG.E.64.CONSTANT R6, desc[UR6][R6.64+0x16000] ;  /* 0x0160000606067981 */ /* 0x000ea4000c1e9b00 */
[----:B--2---:R-:W-:-:S04]  /*0590*/  FFMA.FTZ R30, R6, R6, R5 ;  /* 0x00000006061e7223 */ /* 0x004fc80000010005 */
[----:B------:R-:W-:Y:S01]  /*05a0*/  FFMA.FTZ R5, R7, R7, R30 ;  /* 0x0000000707057223 */ /* 0x000fe2000001001e */
[----:B------:R-:W-:Y:S06]  /*05b0*/  BRA `(.L_x_38) ;  /* 0x00000008005c7947 */ /* 0x000fec0003800000 */
.L_x_37:
        /* <DEDUP_REMOVED lines=134> */
[----:B------:R-:W3:Y:S01]  /*0e20*/  @!P1 LDG.E.CONSTANT R31, desc[UR6][R6.64+0xb000] ;  /* 0x00b00006061f9981 */ /* 0x000ee2000c1e9900 */
[--C-:B--2---:R-:W-:Y:S02]  /*0e30*/  HADD2.F32 R9, -RZ, R8.reuse.H0_H0 ;  /* 0x20000008ff097230 */ /* 0x104fe40000004100 */
[----:B------:R-:W-:-:S03]  /*0e40*/  HADD2.F32 R8, -RZ, R8.H1_H1 ;  /* 0x30000008ff087230 */ /* 0x000fc60000004100 */
[----:B------:R-:W-:Y:S02]  /*0e50*/  FMNMX.FTZ R9, R9, 65504, PT ;  /* 0x477fe00009097809 */ /* 0x000fe40003810000 */
[----:B------:R-:W-:Y:S02]  /*0e60*/  FMNMX.FTZ R30, R8, 65504, PT ;  /* 0x477fe000081e7809 */ /* 0x000fe40003810000 */
[----:B------:R-:W-:Y:S02]  /*0e70*/  FMNMX.FTZ R8, R9, -65504, !PT ;  /* 0xc77fe00009087809 */ /* 0x000fe40007810000 */
[----:B------:R-:W-:Y:S01]  /*0e80*/  FMNMX.FTZ R9, R30, -65504, !PT ;  /* 0xc77fe0001e097809 */ /* 0x000fe20007810000 */
[--C-:B---3--:R-:W-:Y:S02]  /*0e90*/  @!P1 HADD2.F32 R33, -RZ, R31.reuse.H0_H0 ;  /* 0x2000001fff219230 */ /* 0x108fe40000004100 */
        /* <DEDUP_REMOVED lines=9> */
.L_x_38:
[----:B------:R-:W-:Y:S05]  /*0f30*/  BSYNC B0 ;  /* 0x0000000000007941 */ /* 0x000fea0003800000 */
.L_x_36:
[----:B------:R-:W-:Y:S01]  /*0f40*/  HFMA2.MMA R31, -RZ, RZ, 0, 1.9073486328125e-06 ;  /* 0x00000020ff1f7435 */ /* 0x000fe200000001ff */
[----:B------:R-:W-:-:S10]  /*0f50*/  MOV R30, 0x20 ;  /* 0x00000020001e7802 */ /* 0x000fd40000000f00 */
.L_x_39:
        /* <DEDUP_REMOVED lines=17> */
.L_x_40:
        /* <DEDUP_REMOVED lines=16> */
[----:B------:R-:W1:Y:S01]  /*1170*/  LDC.64 R30, c[0x0][0x220] ;  /* 0x00008800ff1e7b82 */ /* 0x000e620000000a00 */
[----:B------:R-:W-:Y:S01]  /*1180*/  ULDC.U8 UR4, c[0x0][0x238] ;  /* 0x00008e0000047ab9 */ /* 0x000fe20000000000 */
[----:B------:R-:W-:Y:S01]  /*1190*/  IMAD R33, R32, UR8, RZ ;  /* 0x0000000820217c24 */ /* 0x000fe2000f8e02ff */
[----:B------:R-:W-:-:S06]  /*11a0*/  UPRMT UR4, UR4, 0x8880, URZ ;  /* 0x0000888004047896 */ /* 0x000fcc000800003f */
[----:B------:R-:W-:Y:S01]  /*11b0*/  ISETP.NE.AND P1, PT, RZ, UR4, PT ;  /* 0x00000004ff007c0c */ /* 0x000fe2000bf25270 */
[----:B-1----:R-:W-:-:S04]  /*11c0*/  IMAD.WIDE R30, R33, 0x4, R30 ;  /* 0x00000004211e7825 */ /* 0x002fc800078e021e */
[----:B------:R-:W-:-:S08]  /*11d0*/  IMAD.WIDE R30, R29, 0x8, R30 ;  /* 0x000000081d1e7825 */ /* 0x000fd000078e021e */
[----:B------:R-:W-:Y:S05]  /*11e0*/  @!P1 BRA `(.L_x_42) ;  /* 0x00000008003c9947 */ /* 0x000fea0003800000 */
[----:B------:R-:W-:Y:S05]  /*11f0*/  @P0 EXIT ;  /* 0x000000000000094d */ /* 0x000fea0003800000 */
[----:B------:R-:W2:Y:S04]  /*1200*/  LDG.E.CONSTANT R34, desc[UR6][R4.64] ;  /* 0x0000000604227981 */ /* 0x000ea8000c1e9900 */
[----:B------:R-:W0:Y:S01]  /*1210*/  LDG.E.64 R32, desc[UR6][R30.64] ;  /* 0x000000061e207981 */ /* 0x000e22000c1e1b00 */
[--C-:B--2---:R-:W-:Y:S02]  /*1220*/  HADD2.F32 R35, -RZ, R34.reuse.H0_H0 ;  /* 0x20000022ff237230 */ /* 0x104fe40000004100 */
[----:B------:R-:W-:-:S03]  /*1230*/  HADD2.F32 R34, -RZ, R34.H1_H1 ;  /* 0x30000022ff227230 */ /* 0x000fc60000004100 */
[----:B------:R-:W-:Y:S02]  /*1240*/  FMUL.FTZ R35, R35, R2 ;  /* 0x0000000223237220 */ /* 0x000fe40000410000 */
[----:B------:R-:W-:Y:S01]  /*1250*/  FMUL.FTZ R34, R34, R3 ;  /* 0x0000000322227220 */ /* 0x000fe20000410000 */
[----:B------:R-:W-:Y:S01]  /*1260*/  IADD3 R3, R29, 0x400, RZ ;  /* 0x000004001d037810 */ /* 0x000fe20007ffe0ff */
[C---:B0-----:R-:W-:Y:S02]  /*1270*/  FFMA.FTZ R32, R0.reuse, R35, R32 ;  /* 0x0000002300207223 */ /* 0x041fe40000010020 */
[----:B------:R-:W-:Y:S01]  /*1280*/  FFMA.FTZ R33, R0, R34, R33 ;  /* 0x0000002200217223 */ /* 0x000fe20000010021 */
[----:B------:R-:W-:-:S04]  /*1290*/  ISETP.GE.AND P0, PT, R3, R28, PT ;  /* 0x0000001c0300720c */ /* 0x000fc80003f06270 */
[----:B------:R0:W-:Y:S09]  /*12a0*/  STG.E.64 desc[UR6][R30.64], R32 ;  /* 0x000000201e007986 */ /* 0x0001f2000c101b06 */
[----:B------:R-:W-:Y:S05]  /*12b0*/  @P0 EXIT ;  /* 0x000000000000094d */ /* 0x000fea0003800000 */
[----:B0-----:R-:W2:Y:S04]  /*12c0*/  LDG.E.CONSTANT R32, desc[UR6][R4.64+0x1000] ;  /* 0x0010000604207981 */ /* 0x001ea8000c1e9900 */
[----:B------:R-:W3:Y:S01]  /*12d0*/  LDG.E.64 R2, desc[UR6][R30.64+0x2000] ;  /* 0x002000061e027981 */ /* 0x000ee2000c1e1b00 */
[--C-:B--2---:R-:W-:Y:S02]  /*12e0*/  HADD2.F32 R33, -RZ, R32.reuse.H0_H0 ;  /* 0x20000020ff217230 */ /* 0x104fe40000004100 */
[----:B------:R-:W-:-:S03]  /*12f0*/  HADD2.F32 R32, -RZ, R32.H1_H1 ;  /* 0x30000020ff207230 */ /* 0x000fc60000004100 */
[----:B------:R-:W-:Y:S02]  /*1300*/  FMUL.FTZ R33, R33, R26 ;  /* 0x0000001a21217220 */ /* 0x000fe40000410000 */
[----:B------:R-:W-:Y:S01]  /*1310*/  FMUL.FTZ R32, R32, R27 ;  /* 0x0000001b20207220 */ /* 0x000fe20000410000 */
[----:B------:R-:W-:Y:S01]  /*1320*/  IADD3 R27, R29, 0x800, RZ ;  /* 0x000008001d1b7810 */ /* 0x000fe20007ffe0ff */
[C---:B---3--:R-:W-:Y:S02]  /*1330*/  FFMA.FTZ R2, R0.reuse, R33, R2 ;  /* 0x0000002100027223 */ /* 0x048fe40000010002 */
[----:B------:R-:W-:Y:S01]  /*1340*/  FFMA.FTZ R3, R0, R32, R3 ;  /* 0x0000002000037223 */ /* 0x000fe20000010003 */
[----:B------:R-:W-:-:S04]  /*1350*/  ISETP.GE.AND P0, PT, R27, R28, PT ;  /* 0x0000001c1b00720c */ /* 0x000fc80003f06270 */
[----:B------:R0:W-:Y:S09]  /*1360*/  STG.E.64 desc[UR6][R30.64+0x2000], R2 ;  /* 0x002000021e007986 */ /* 0x0001f2000c101b06 */
[----:B------:R-:W-:Y:S05]  /*1370*/  @P0 EXIT ;  /* 0x000000000000094d */ /* 0x000fea0003800000 */
[----:B------:R-:W2:Y:S04]  /*1380*/  LDG.E.CONSTANT R26, desc[UR6][R4.64+0x2000] ;  /* 0x00200006041a7981 */ /* 0x000ea8000c1e9900 */
[----:B0-----:R-:W3:Y:S01]  /*1390*/  LDG.E.64 R2, desc[UR6][R30.64+0x4000] ;  /* 0x004000061e027981 */ /* 0x001ee2000c1e1b00 */
[--C-:B--2---:R-:W-:Y:S02]  /*13a0*/  HADD2.F32 R32, -RZ, R26.reuse.H1_H1 ;  /* 0x3000001aff207230 */ /* 0x104fe40000004100 */
[----:B------:R-:W-:-:S03]  /*13b0*/  HADD2.F32 R27, -RZ, R26.H0_H0 ;  /* 0x2000001aff1b7230 */ /* 0x000fc60000004100 */
[----:B------:R-:W-:Y:S01]  /*13c0*/  FMUL.FTZ R32, R32, R25 ;  /* 0x0000001920207220 */ /* 0x000fe20000410000 */
[----:B------:R-:W-:Y:S01]  /*13d0*/  IADD3 R25, R29, 0xc00, RZ ;  /* 0x00000c001d197810 */ /* 0x000fe20007ffe0ff */
[----:B------:R-:W-:Y:S02]  /*13e0*/  FMUL.FTZ R27, R27, R24 ;  /* 0x000000181b1b7220 */ /* 0x000fe40000410000 */
[C---:B---3--:R-:W-:Y:S01]  /*13f0*/  FFMA.FTZ R3, R0.reuse, R32, R3 ;  /* 0x0000002000037223 */ /* 0x048fe20000010003 */
        /* <DEDUP_REMOVED lines=40> */
[----:B0-----:R-:W2:Y:S04]  /*1680*/  LDG.E.CONSTANT R2, desc[UR6][R4.64+0x6000] ;  /* 0x0060000604027981 */ /* 0x001ea8000c1e9900 */
[----:B------:R-:W3:Y:S01]  /*1690*/  LDG.E.64 R20, desc[UR6][R30.64+0xc000] ;  /* 0x00c000061e147981 */ /* 0x000ee2000c1e1b00 */
        /* <DEDUP_REMOVED lines=34> */
[----:B------:R-:W3:Y:S04]  /*18c0*/  LDG.E.CONSTANT R2, desc[UR6][R4.64+0x9000] ;  /* 0x0090000604027981 */ /* 0x000ee8000c1e9900 */
[----:B------:R-:W4:Y:S01]  /*18d0*/  LDG.E.64 R14, desc[UR6][R30.64+0x12000] ;  /* 0x012000061e0e7981 */ /* 0x000f22000c1e1b00 */
[----:B------:R-:W-:-:S04]  /*18e0*/  IADD3 R13, R29, 0x2800, RZ ;  /* 0x000028001d0d7810 */ /* 0x000fc80007ffe0ff */
[----:B------:R-:W-:Y:S01]  /*18f0*/  ISETP.GE.AND P0, PT, R13, R28, PT ;  /* 0x0000001c0d00720c */ /* 0x000fe20003f06270 */
[--C-:B---3--:R-:W-:Y:S02]  /*1900*/  HADD2.F32 R12, -RZ, R2.reuse.H1_H1 ;  /* 0x30000002ff0c7230 */ /* 0x108fe40000004100 */
[----:B------:R-:W-:-:S03]  /*1910*/  HADD2.F32 R3, -RZ, R2.H0_H0 ;  /* 0x20000002ff037230 */ /* 0x000fc60000004100 */
[----:B------:R-:W-:Y:S02]  /*1920*/  FMUL.FTZ R12, R12, R11 ;  /* 0x0000000b0c0c7220 */ /* 0x000fe40000410000 */
[----:B------:R-:W-:Y:S02]  /*1930*/  FMUL.FTZ R3, R3, R10 ;  /* 0x0000000a03037220 */ /* 0x000fe40000410000 */
[C---:B----4-:R-:W-:Y:S02]  /*1940*/  FFMA.FTZ R15, R0.reuse, R12, R15 ;  /* 0x0000000c000f7223 */ /* 0x050fe4000001000f */
[----:B------:R-:W-:-:S05]  /*1950*/  FFMA.FTZ R14, R0, R3, R14 ;  /* 0x00000003000e7223 */ /* 0x000fca000001000e */
[----:B------:R3:W-:Y:S01]  /*1960*/  STG.E.64 desc[UR6][R30.64+0x12000], R14 ;  /* 0x0120000e1e007986 */ /* 0x0007e2000c101b06 */
[----:B------:R-:W-:Y:S05]  /*1970*/  @P0 EXIT ;  /* 0x000000000000094d */ /* 0x000fea0003800000 */
[----:B------:R-:W4:Y:S04]  /*1980*/  LDG.E.CONSTANT R2, desc[UR6][R4.64+0xa000] ;  /* 0x00a0000604027981 */ /* 0x000f28000c1e9900 */
[----:B------:R-:W5:Y:S01]  /*1990*/  LDG.E.64 R12, desc[UR6][R30.64+0x14000] ;  /* 0x014000061e0c7981 */ /* 0x000f62000c1e1b00 */
[----:B------:R-:W-:-:S04]  /*19a0*/  IADD3 R29, R29, 0x2c00, RZ ;  /* 0x00002c001d1d7810 */ /* 0x000fc80007ffe0ff */
[----:B------:R-:W-:Y:S01]  /*19b0*/  ISETP.GE.AND P0, PT, R29, R28, PT ;  /* 0x0000001c1d00720c */ /* 0x000fe20003f06270 */
[--C-:B----4-:R-:W-:Y:S02]  /*19c0*/  HADD2.F32 R10, -RZ, R2.reuse.H1_H1 ;  /* 0x30000002ff0a7230 */ /* 0x110fe40000004100 */
[----:B------:R-:W-:-:S03]  /*19d0*/  HADD2.F32 R3, -RZ, R2.H0_H0 ;  /* 0x20000002ff037230 */ /* 0x000fc60000004100 */
[----:B------:R-:W-:Y:S02]  /*19e0*/  FMUL.FTZ R10, R10, R9 ;  /* 0x000000090a0a7220 */ /* 0x000fe40000410000 */
[----:B------:R-:W-:Y:S02]  /*19f0*/  FMUL.FTZ R3, R3, R8 ;  /* 0x0000000803037220 */ /* 0x000fe40000410000 */
[C---:B-----5:R-:W-:Y:S02]  /*1a00*/  FFMA.FTZ R13, R0.reuse, R10, R13 ;  /* 0x0000000a000d7223 */ /* 0x060fe4000001000d */
[----:B------:R-:W-:-:S05]  /*1a10*/  FFMA.FTZ R12, R0, R3, R12 ;  /* 0x00000003000c7223 */ /* 0x000fca000001000c */
[----:B------:R4:W-:Y:S01]  /*1a20*/  STG.E.64 desc[UR6][R30.64+0x14000], R12 ;  /* 0x0140000c1e007986 */ /* 0x0009e2000c101b06 */
[----:B------:R-:W-:Y:S05]  /*1a30*/  @P0 EXIT ;  /* 0x000000000000094d */ /* 0x000fea0003800000 */
[----:B------:R-:W5:Y:S04]  /*1a40*/  LDG.E.CONSTANT R4, desc[UR6][R4.64+0xb000] ;  /* 0x00b0000604047981 */ /* 0x000f68000c1e9900 */
[----:B------:R-:W2:Y:S01]  /*1a50*/  LDG.E.64 R8, desc[UR6][R30.64+0x16000] ;  /* 0x016000061e087981 */ /* 0x000ea2000c1e1b00 */
[--C-:B-----5:R-:W-:Y:S02]  /*1a60*/  HADD2.F32 R2, -RZ, R4.reuse.H1_H1 ;  /* 0x30000004ff027230 */ /* 0x120fe40000004100 */
[----:B------:R-:W-:-:S03]  /*1a70*/  HADD2.F32 R3, -RZ, R4.H0_H0 ;  /* 0x20000004ff037230 */ /* 0x000fc60000004100 */
[----:B------:R-:W-:Y:S02]  /*1a80*/  FMUL.FTZ R2, R2, R7 ;  /* 0x0000000702027220 */ /* 0x000fe40000410000 */
[----:B------:R-:W-:Y:S02]  /*1a90*/  FMUL.FTZ R3, R3, R6 ;  /* 0x0000000603037220 */ /* 0x000fe40000410000 */
[C---:B--2---:R-:W-:Y:S02]  /*1aa0*/  FFMA.FTZ R9, R0.reuse, R2, R9 ;  /* 0x0000000200097223 */ /* 0x044fe40000010009 */
[----:B------:R-:W-:-:S05]  /*1ab0*/  FFMA.FTZ R8, R0, R3, R8 ;  /* 0x0000000300087223 */ /* 0x000fca0000010008 */
[----:B------:R-:W-:Y:S01]  /*1ac0*/  STG.E.64 desc[UR6][R30.64+0x16000], R8 ;  /* 0x016000081e007986 */ /* 0x000fe2000c101b06 */
[----:B------:R-:W-:Y:S05]  /*1ad0*/  EXIT ;  /* 0x000000000000794d */ /* 0x000fea0003800000 */
.L_x_42:
[----:B------:R-:W-:Y:S05]  /*1ae0*/  @P0 EXIT ;  /* 0x000000000000094d */ /* 0x000fea0003800000 */
[----:B------:R-:W2:Y:S01]  /*1af0*/  LDG.E.CONSTANT R32, desc[UR6][R4.64] ;  /* 0x0000000604207981 */ /* 0x000ea2000c1e9900 */
[----:B------:R-:W-:-:S04]  /*1b00*/  IADD3 R35, R29, 0x400, RZ ;  /* 0x000004001d237810 */ /* 0x000fc80007ffe0ff */
[----:B------:R-:W-:Y:S01]  /*1b10*/  ISETP.GE.AND P0, PT, R35, R28, PT ;  /* 0x0000001c2300720c */ /* 0x000fe20003f06270 */
[--C-:B--2---:R-:W-:Y:S02]  /*1b20*/  HADD2.F32 R33, -RZ, R32.reuse.H0_H0 ;  /* 0x20000020ff217230 */ /* 0x104fe40000004100 */
[----:B------:R-:W-:-:S03]  /*1b30*/  HADD2.F32 R32, -RZ, R32.H1_H1 ;  /* 0x30000020ff207230 */ /* 0x000fc60000004100 */
[----:B------:R-:W-:Y:S02]  /*1b40*/  FMUL.FTZ R33, R33, R2 ;  /* 0x0000000221217220 */ /* 0x000fe40000410000 */
[----:B------:R-:W-:Y:S02]  /*1b50*/  FMUL.FTZ R3, R32, R3 ;  /* 0x0000000320037220 */ /* 0x000fe40000410000 */
[C---:B0-----:R-:W-:Y:S02]  /*1b60*/  FMUL.FTZ R2, R0.reuse, R33 ;  /* 0x0000002100027220 */ /* 0x041fe40000410000 */
[----:B------:R-:W-:-:S05]  /*1b70*/  FMUL.FTZ R3, R0, R3 ;  /* 0x0000000300037220 */ /* 0x000fca0000410000 */
[----:B------:R0:W-:Y:S01]  /*1b80*/  STG.E.64 desc[UR6][R30.64], R2 ;  /* 0x000000021e007986 */ /* 0x0001e2000c101b06 */
        /* <DEDUP_REMOVED lines=111> */
[----:B------:R-:W0:Y:S02]  /*2280*/  LDG.E.CONSTANT R4, desc[UR6][R4.64+0xb000] ;  /* 0x00b0000604047981 */ /* 0x000e24000c1e9900 */
[--C-:B0-----:R-:W-:Y:S02]  /*2290*/  HADD2.F32 R2, -RZ, R4.reuse.H1_H1 ;  /* 0x30000004ff027230 */ /* 0x101fe40000004100 */
[----:B------:R-:W-:-:S03]  /*22a0*/  HADD2.F32 R3, -RZ, R4.H0_H0 ;  /* 0x20000004ff037230 */ /* 0x000fc60000004100 */
[----:B------:R-:W-:Y:S02]  /*22b0*/  FMUL.FTZ R9, R2, R7 ;  /* 0x0000000702097220 */ /* 0x000fe40000410000 */
[----:B------:R-:W-:Y:S02]  /*22c0*/  FMUL.FTZ R7, R3, R6 ;  /* 0x0000000603077220 */ /* 0x000fe40000410000 */
[C---:B------:R-:W-:Y:S02]  /*22d0*/  FMUL.FTZ R3, R0.reuse, R9 ;  /* 0x0000000900037220 */ /* 0x040fe40000410000 */
[----:B------:R-:W-:-:S05]  /*22e0*/  FMUL.FTZ R2, R0, R7 ;  /* 0x0000000700027220 */ /* 0x000fca0000410000 */
[----:B------:R-:W-:Y:S01]  /*22f0*/  STG.E.64 desc[UR6][R30.64+0x16000], R2 ;  /* 0x016000021e007986 */ /* 0x000fe2000c101b06 */
[----:B------:R-:W-:Y:S05]  /*2300*/  EXIT ;  /* 0x000000000000794d */ /* 0x000fea0003800000 */
.L_x_41:
[----:B------:R-:W1:Y:S01]  /*2310*/  LDC.64 R30, c[0x0][0x220] ;  /* 0x00008800ff1e7b82 */ /* 0x000e620000000a00 */
[----:B------:R-:W-:Y:S01]  /*2320*/  IMAD R33, R32, UR8, RZ ;  /* 0x0000000820217c24 */ /* 0x000fe2000f8e02ff */
[----:B------:R-:W-:Y:S02]  /*2330*/  ULDC.U8 UR4, c[0x0][0x238] ;  /* 0x00008e0000047ab9 */ /* 0x000fe40000000000 */
[----:B------:R-:W-:Y:S01]  /*2340*/  UPRMT UR4, UR4, 0x8880, URZ ;  /* 0x0000888004047896 */ /* 0x000fe2000800003f */
[----:B-1----:R-:W-:-:S03]  /*2350*/  IMAD.WIDE R30, R33, 0x2, R30 ;  /* 0x00000002211e7825 */ /* 0x002fc600078e021e */
[----:B------:R-:W-:-:S04]  /*2360*/  LEA R30, P1, R29, R30, 0x2 ;  /* 0x0000001e1d1e7211 */ /* 0x000fc800078210ff */
[----:B------:R-:W-:Y:S02]  /*2370*/  LEA.HI.X R31, R29, R31, R34, 0x2, P1 ;  /* 0x0000001f1d1f7211 */ /* 0x000fe400008f1422 */
[----:B------:R-:W-:-:S13]  /*2380*/  ISETP.NE.AND P1, PT, RZ, UR4, PT ;  /* 0x00000004ff007c0c */ /* 0x000fda000bf25270 */
        /* <DEDUP_REMOVED lines=9> */
[----:B------:R-:W-:Y:S01]  /*2420*/  FMUL.FTZ R2, R0, R33 ;  /* 0x0000002100027220 */ /* 0x000fe20000410000 */
[----:B------:R-:W-:-:S04]  /*2430*/  IADD3 R33, R29, 0x400, RZ ;  /* 0x000004001d217810 */ /* 0x000fc80007ffe0ff */
[----:B------:R-:W-:Y:S02]  /*2440*/  F2FP.F16.F32.PACK_AB R3, R2, R3 ;  /* 0x000000030203723e */ /* 0x000fe400000000ff */
[----:B------:R-:W-:-:S04]  /*2450*/  ISETP.GE.AND P0, PT, R33, R28, PT ;  /* 0x0000001c2100720c */ /* 0x000fc80003f06270 */
[----:B---3--:R-:W-:-:S07]  /*2460*/  HFMA2.MMA R3, R32, 1, 1, R3 ;  /* 0x3c003c0020037835 */ /* 0x008fce0000000003 */
        /* <DEDUP_REMOVED lines=154> */
.L_x_43:
[----:B------:R-:W-:Y:S05]  /*2e10*/  @P0 EXIT ;  /* 0x000000000000094d */ /* 0x000fea0003800000 */
[----:B------:R-:W2:Y:S02]  /*2e20*/  LDG.E.CONSTANT R32, desc[UR6][R4.64] ;  /* 0x0000000604207981 */ /* 0x000ea4000c1e9900 */
[--C-:B--2---:R-:W-:Y:S02]  /*2e30*/  HADD2.F32 R33, -RZ, R32.reuse.H0_H0 ;  /* 0x20000020ff217230 */ /* 0x104fe40000004100 */
[----:B------:R-:W-:-:S03]  /*2e40*/  HADD2.F32 R32, -RZ, R32.H1_H1 ;  /* 0x30000020ff207230 */ /* 0x000fc60000004100 */
[----:B------:R-:W-:Y:S02]  /*2e50*/  FMUL.FTZ R33, R33, R2 ;  /* 0x0000000221217220 */ /* 0x000fe40000410000 */
[----:B------:R-:W-:Y:S02]  /*2e60*/  FMUL.FTZ R35, R32, R3 ;  /* 0x0000000320237220 */ /* 0x000fe40000410000 */
[C---:B0-----:R-:W-:Y:S01]  /*2e70*/  FMUL.FTZ R3, R0.reuse, R33 ;  /* 0x0000002100037220 */ /* 0x041fe20000410000 */
[----:B------:R-:W-:Y:S01]  /*2e80*/  IADD3 R33, R29, 0x400, RZ ;  /* 0x000004001d217810 */ /* 0x000fe20007ffe0ff */
[----:B------:R-:W-:-:S03]  /*2e90*/  FMUL.FTZ R2, R0, R35 ;  /* 0x0000002300027220 */ /* 0x000fc60000410000 */
[----:B------:R-:W-:Y:S02]  /*2ea0*/  ISETP.GE.AND P0, PT, R33, R28, PT ;  /* 0x0000001c2100720c */ /* 0x000fe40003f06270 */
[----:B------:R-:W-:-:S05]  /*2eb0*/  F2FP.F16.F32.PACK_AB R3, R2, R3 ;  /* 0x000000030203723e */ /* 0x000fca00000000ff */
[----:B------:R0:W-:Y:S06]  /*2ec0*/  STG.E desc[UR6][R30.64], R3 ;  /* 0x000000031e007986 */ /* 0x0001ec000c101906 */
        /* <DEDUP_REMOVED lines=131> */
.L_x_44:
        /* <DEDUP_REMOVED lines=16> */
.L_x_146:


//--------------------- .text._Z15rms_norm_kernelILi11EEvPKvPK6__halfPvffiibbb --------------------------
	.section	.text._Z15rms_norm_kernelILi11EEvPKvPK6__halfPvffiibbb,"ax",@progbits
	.align	128
        .global         _Z15rms_norm_kernelILi11EEvPKvPK6__halfPvffiibbb
        .type           _Z15rms_norm_kernelILi11EEvPKvPK6__halfPvffiibbb,@function
        .size           _Z15rms_norm_kernelILi11EEvPKvPK6__halfPvffiibbb,(.L_x_147 - _Z15rms_norm_kernelILi11EEvPKvPK6__halfPvffiibbb)
        .other          _Z15rms_norm_kernelILi11EEvPKvPK6__halfPvffiibbb,@"STO_CUDA_ENTRY STV_DEFAULT"
_Z15rms_norm_kernelILi11EEvPKvPK6__halfPvffiibbb:
.text._Z15rms_norm_kernelILi11EEvPKvPK6__halfPvffiibbb:
        /* <DEDUP_REMOVED lines=86> */
.L_x_46:
        /* <DEDUP_REMOVED lines=139> */
.L_x_47:
[----:B------:R-:W-:Y:S05]  /*0e10*/  BSYNC B0 ;  /* 0x0000000000007941 */ /* 0x000fea0003800000 */
.L_x_45:
[----:B------:R-:W-:Y:S01]  /*0e20*/  HFMA2.MMA R30, -RZ, RZ, 0, 1.9073486328125e-06 ;  /* 0x00000020ff1e7435 */ /* 0x000fe200000001ff */
[----:B------:R-:W-:-:S10]  /*0e30*/  MOV R28, 0x20 ;  /* 0x00000020001c7802 */ /* 0x000fd40000000f00 */
.L_x_48:
        /* <DEDUP_REMOVED lines=17> */
.L_x_49:
        /* <DEDUP_REMOVED lines=10> */
[----:B------:R-:W-:-:S04]  /*0ff0*/  ISETP.NE.AND P1, PT, RZ, UR4, PT ;  /* 0x00000004ff007c0c */ /* 0x000fc8000bf25270 */
[----:B------:R-:W1:Y:S01]  /*1000*/  LDC.64 R26, c[0x0][0x218] ;  /* 0x00008600ff1a7b82 */ /* 0x000e620000000a00 */
[----:B0-----:R-:W-:-:S06]  /*1010*/  FFMA.FTZ R28, R31, R29, R28 ;  /* 0x0000001d1f1c7223 */ /* 0x001fcc000001001c */
        /* <DEDUP_REMOVED lines=142> */
.L_x_51:
[----:B------:R-:W-:Y:S05]  /*1900*/  @P0 EXIT ;  /* 0x000000000000094d */ /* 0x000fea0003800000 */
[----:B------:R-:W2:Y:S01]  /*1910*/  LDG.E.CONSTANT R24, desc[UR6][R26.64] ;  /* 0x000000061a187981 */ /* 0x000ea2000c1e9900 */
[----:B------:R-:W-:-:S04]  /*1920*/  IADD3 R33, R25, 0x400, RZ ;  /* 0x0000040019217810 */ /* 0x000fc80007ffe0ff */
[----:B------:R-:W-:Y:S01]  /*1930*/  ISETP.GE.AND P0, PT, R33, R0, PT ;  /* 0x000000002100720c */ /* 0x000fe20003f06270 */
        /* <DEDUP_REMOVED lines=116> */
.L_x_50:
[----:B------:R-:W1:Y:S01]  /*2080*/  LDC.64 R30, c[0x0][0x220] ;  /* 0x00008800ff1e7b82 */ /* 0x000e620000000a00 */
[----:B------:R-:W-:Y:S01]  /*2090*/  ULDC.U8 UR4, c[0x0][0x238] ;  /* 0x00008e0000047ab9 */ /* 0x000fe20000000000 */
[----:B------:R-:W-:Y:S01]  /*20a0*/  IMAD R29, R24, UR8, RZ ;  /* 0x00000008181d7c24 */ /* 0x000fe2000f8e02ff */
[----:B------:R-:W-:-:S06]  /*20b0*/  UPRMT UR4, UR4, 0x8880, URZ ;  /* 0x0000888004047896 */ /* 0x000fcc000800003f */
[----:B------:R-:W-:Y:S01]  /*20c0*/  ISETP.NE.AND P2, PT, RZ, UR4, PT ;  /* 0x00000004ff007c0c */ /* 0x000fe2000bf45270 */
[----:B-1----:R-:W-:-:S03]  /*20d0*/  IMAD.WIDE R30, R29, 0x2, R30 ;  /* 0x000000021d1e7825 */ /* 0x002fc600078e021e */
[----:B------:R-:W-:-:S04]  /*20e0*/  LEA R30, P1, R25, R30, 0x2 ;  /* 0x0000001e191e7211 */ /* 0x000fc800078210ff */
[----:B------:R-:W-:-:S05]  /*20f0*/  LEA.HI.X R31, R25, R31, R32, 0x2, P1 ;  /* 0x0000001f191f7211 */ /* 0x000fca00008f1420 */
        /* <DEDUP_REMOVED lines=36> */
[C---:B------:R-:W-:Y:S01]  /*2340*/  FMUL.FTZ R3, R28.reuse, R5 ;  /* 0x000000051c037220 */ /* 0x040fe20000410000 */
[----:B------:R-:W-:Y:S01]  /*2350*/  IADD3 R5, R25, 0xc00, RZ ;  /* 0x00000c0019057810 */ /* 0x000fe20007ffe0ff */
[----:B------:R-:W-:-:S03]  /*2360*/  FMUL.FTZ R4, R28, R7 ;  /* 0x000000071c047220 */ /* 0x000fc60000410000 */
[----:B------:R-:W-:Y:S02]  /*2370*/  ISETP.GE.AND P0, PT, R5, R0, PT ;  /* 0x000000000500720c */ /* 0x000fe40003f06270 */
        /* <DEDUP_REMOVED lines=114> */
.L_x_52:
        /* <DEDUP_REMOVED lines=131> */
.L_x_53:
        /* <DEDUP_REMOVED lines=11> */
.L_x_147:


//--------------------- .text._Z15rms_norm_kernelILi10EEvPKvPK6__halfPvffiibbb --------------------------
	.section	.text._Z15rms_norm_kernelILi10EEvPKvPK6__halfPvffiibbb,"ax",@progbits
	.align	128
        .global         _Z15rms_norm_kernelILi10EEvPKvPK6__halfPvffiibbb
        .type           _Z15rms_norm_kernelILi10EEvPKvPK6__halfPvffiibbb,@function
        .size           _Z15rms_norm_kernelILi10EEvPKvPK6__halfPvffiibbb,(.L_x_148 - _Z15rms_norm_kernelILi10EEvPKvPK6__halfPvffiibbb)
        .other          _Z15rms_norm_kernelILi10EEvPKvPK6__halfPvffiibbb,@"STO_CUDA_ENTRY STV_DEFAULT"
_Z15rms_norm_kernelILi10EEvPKvPK6__halfPvffiibbb:
.text._Z15rms_norm_kernelILi10EEvPKvPK6__halfPvffiibbb:
        /* <DEDUP_REMOVED lines=80> */
.L_x_55:
        /* <DEDUP_REMOVED lines=127> */
.L_x_56:
[----:B------:R-:W-:Y:S05]  /*0cf0*/  BSYNC B0 ;  /* 0x0000000000007941 */ /* 0x000fea0003800000 */
.L_x_54:
[----:B------:R-:W-:Y:S01]  /*0d00*/  HFMA2.MMA R28, -RZ, RZ, 0, 1.9073486328125e-06 ;  /* 0x00000020ff1c7435 */ /* 0x000fe200000001ff */
[----:B------:R-:W-:-:S10]  /*0d10*/  MOV R27, 0x20 ;  /* 0x00000020001b7802 */ /* 0x000fd40000000f00 */
.L_x_57:
        /* <DEDUP_REMOVED lines=16> */
.L_x_58:
        /* <DEDUP_REMOVED lines=143> */
.L_x_60:
        /* <DEDUP_REMOVED lines=109> */
.L_x_59:
        /* <DEDUP_REMOVED lines=148> */
.L_x_61:
        /* <DEDUP_REMOVED lines=119> */
.L_x_62:
        /* <DEDUP_REMOVED lines=15> */
.L_x_148:


//--------------------- .text._Z15rms_norm_kernelILi9EEvPKvPK6__halfPvffiibbb --------------------------
	.section	.text._Z15rms_norm_kernelILi9EEvPKvPK6__halfPvffiibbb,"ax",@progbits
	.align	128
        .global         _Z15rms_norm_kernelILi9EEvPKvPK6__halfPvffiibbb
        .type           _Z15rms_norm_kernelILi9EEvPKvPK6__halfPvffiibbb,@function
        .size           _Z15rms_norm_kernelILi9EEvPKvPK6__halfPvffiibbb,(.L_x_149 - _Z15rms_norm_kernelILi9EEvPKvPK6__halfPvffiibbb)
        .other          _Z15rms_norm_kernelILi9EEvPKvPK6__halfPvffiibbb,@"STO_CUDA_ENTRY STV_DEFAULT"
_Z15rms_norm_kernelILi9EEvPKvPK6__halfPvffiibbb:
.text._Z15rms_norm_kernelILi9EEvPKvPK6__halfPvffiibbb:
        /* <DEDUP_REMOVED lines=10> */
[----:B0-----:R-:W-:Y:S02]  /*00a0*/  LOP3.LUT R0, R3, 0xffffffe0, RZ, 0xc0, !PT ;  /* 0xffffffe003007812 */ /* 0x001fe400078ec0ff */
[----:B------:R-:W-:Y:S02]  /*00b0*/  MOV R26, UR4 ;  /* 0x00000004001a7c02 */ /* 0x000fe40008000f00 */
[----:B------:R-:W-:Y:S02]  /*00c0*/  LOP3.LUT R0, R0, 0x1f, R3, 0xf8, !PT ;  /* 0x0000001f00007812 */ /* 0x000fe400078ef803 */
[----:B------:R-:W-:-:S04]  /*00d0*/  LEA.HI R5, R26, R26, RZ, 0x1 ;  /* 0x0000001a1a057211 */ /* 0x000fc800078f08ff */
[----:B------:R-:W-:-:S04]  /*00e0*/  SHF.R.S32.HI R5, RZ, 0x1, R5 ;  /* 0x00000001ff057819 */ /* 0x000fc80000011405 */
[----:B------:R-:W-:-:S13]  /*00f0*/  ISETP.GE.AND P0, PT, R0, R5, PT ;  /* 0x000000050000720c */ /* 0x000fda0003f06270 */
[----:B------:R-:W-:Y:S05]  /*0100*/  @P0 BRA `(.L_x_65) ;  /* 0x0000000800ac0947 */ /* 0x000fea0003800000 */
[----:B------:R-:W0:Y:S01]  /*0110*/  LDC.64 R20, c[0x0][0x210] ;  /* 0x00008400ff147b82 */ /* 0x000e220000000a00 */
[----:B-1----:R-:W-:-:S04]  /*0120*/  IMAD R3, R26, UR8, RZ ;  /* 0x000000081a037c24 */ /* 0x002fc8000f8e02ff */
        /* <DEDUP_REMOVED lines=54> */
.L_x_64:
[----:B------:R-:W2:Y:S01]  /*0490*/  LDC R26, c[0x0][0x234] ;  /* 0x00008d00ff1a7b82 */ /* 0x000ea20000000800 */
[----:B0-----:R-:W-:-:S04]  /*04a0*/  LOP3.LUT R0, R3, 0xffffffe0, RZ, 0xc0, !PT ;  /* 0xffffffe003007812 */ /* 0x001fc800078ec0ff */
[----:B------:R-:W-:Y:S02]  /*04b0*/  LOP3.LUT R0, R0, 0x1f, R3, 0xf8, !PT ;  /* 0x0000001f00007812 */ /* 0x000fe400078ef803 */
[----:B--2---:R-:W-:-:S04]  /*04c0*/  LEA.HI R5, R26, R26, RZ, 0x1 ;  /* 0x0000001a1a057211 */ /* 0x004fc800078f08ff */
[----:B------:R-:W-:-:S04]  /*04d0*/  SHF.R.S32.HI R5, RZ, 0x1, R5 ;  /* 0x00000001ff057819 */ /* 0x000fc80000011405 */
[----:B------:R-:W-:-:S13]  /*04e0*/  ISETP.GE.AND P0, PT, R0, R5, PT ;  /* 0x000000050000720c */ /* 0x000fda0003f06270 */
[----:B------:R-:W-:Y:S05]  /*04f0*/  @P0 BRA `(.L_x_65) ;  /* 0x0000000400b00947 */ /* 0x000fea0003800000 */
[----:B------:R-:W0:Y:S01]  /*0500*/  LDC.64 R20, c[0x0][0x210] ;  /* 0x00008400ff147b82 */ /* 0x000e220000000a00 */
[----:B-1----:R-:W-:-:S04]  /*0510*/  IMAD R3, R26, UR8, RZ ;  /* 0x000000081a037c24 */ /* 0x002fc8000f8e02ff */
        /* <DEDUP_REMOVED lines=87> */
[----:B------:R-:W-:Y:S02]  /*0a90*/  ISETP.GE.AND P1, PT, R4, R5, PT ;  /* 0x000000050400720c */ /* 0x000fe40003f26270 */
[----:B------:R-:W2:Y:S11]  /*0aa0*/  LDG.E.CONSTANT R4, desc[UR6][R20.64+0x7000] ;  /* 0x0070000614047981 */ /* 0x000eb6000c1e9900 */
[----:B------:R-:W3:Y:S01]  /*0ab0*/  @!P1 LDG.E.CONSTANT R19, desc[UR6][R20.64+0x8000] ;  /* 0x0080000614139981 */ /* 0x000ee2000c1e9900 */
[----:B--2---:R-:W-:-:S02]  /*0ac0*/  HADD2.F32 R18, -RZ, R4.H0_H0 ;  /* 0x20000004ff127230 */ /* 0x004fc40000004100 */
[----:B------:R-:W-:-:S03]  /*0ad0*/  HADD2.F32 R4, -RZ, R4.H1_H1 ;  /* 0x30000004ff047230 */ /* 0x000fc60000004100 */
[----:B------:R-:W-:Y:S02]  /*0ae0*/  FMNMX.FTZ R18, R18, 65504, PT ;  /* 0x477fe00012127809 */ /* 0x000fe40003810000 */
[----:B------:R-:W-:Y:S02]  /*0af0*/  FMNMX.FTZ R4, R4, 65504, PT ;  /* 0x477fe00004047809 */ /* 0x000fe40003810000 */
[----:B------:R-:W-:Y:S01]  /*0b00*/  FMNMX.FTZ R18, R18, -65504, !PT ;  /* 0xc77fe00012127809 */ /* 0x000fe20007810000 */
[--C-:B---3--:R-:W-:Y:S02]  /*0b10*/  @!P1 HADD2.F32 R22, -RZ, R19.reuse.H0_H0 ;  /* 0x20000013ff169230 */ /* 0x108fe40000004100 */
[----:B------:R-:W-:Y:S01]  /*0b20*/  @!P1 HADD2.F32 R24, -RZ, R19.H1_H1 ;  /* 0x30000013ff189230 */ /* 0x000fe20000004100 */
[----:B------:R-:W-:Y:S01]  /*0b30*/  FMNMX.FTZ R19, R4, -65504, !PT ;  /* 0xc77fe00004137809 */ /* 0x000fe20007810000 */
        /* <DEDUP_REMOVED lines=8> */
.L_x_65:
[----:B-1----:R-:W-:Y:S05]  /*0bc0*/  BSYNC B0 ;  /* 0x0000000000007941 */ /* 0x002fea0003800000 */
.L_x_63:
[----:B------:R-:W-:Y:S01]  /*0bd0*/  HFMA2.MMA R22, -RZ, RZ, 0, 1.9073486328125e-06 ;  /* 0x00000020ff167435 */ /* 0x000fe200000001ff */
[----:B------:R-:W-:-:S10]  /*0be0*/  MOV R4, 0x20 ;  /* 0x0000002000047802 */ /* 0x000fd40000000f00 */
.L_x_66:
        /* <DEDUP_REMOVED lines=19> */
.L_x_67:
        /* <DEDUP_REMOVED lines=25> */
[----:B------:R-:W2:Y:S02]  /*0eb0*/  LDG.E.CONSTANT R28, desc[UR6][R22.64] ;  /* 0x00000006161c7981 */ /* 0x000ea4000c1e9900 */
[----:B--2---:R-:W-:-:S05]  /*0ec0*/  HADD2.F32 R24, -RZ, R28.H1_H1 ;  /* 0x3000001cff187230 */ /* 0x004fca0000004100 */
[----:B------:R-:W-:Y:S02]  /*0ed0*/  FMUL.FTZ R3, R24, R3 ;  /* 0x0000000318037220 */ /* 0x000fe40000410000 */
[----:B------:R-:W0:Y:S01]  /*0ee0*/  LDG.E.64 R24, desc[UR6][R26.64] ;  /* 0x000000061a187981 */ /* 0x000e22000c1e1b00 */
[----:B------:R-:W-:-:S05]  /*0ef0*/  HADD2.F32 R29, -RZ, R28.H0_H0 ;  /* 0x2000001cff1d7230 */ /* 0x000fca0000004100 */
[----:B------:R-:W-:Y:S01]  /*0f00*/  FMUL.FTZ R29, R29, R2 ;  /* 0x000000021d1d7220 */ /* 0x000fe20000410000 */
[----:B------:R-:W-:-:S04]  /*0f10*/  IADD3 R2, R0, 0x400, RZ ;  /* 0x0000040000027810 */ /* 0x000fc80007ffe0ff */
[----:B------:R-:W-:Y:S01]  /*0f20*/  ISETP.GE.AND P0, PT, R2, R5, PT ;  /* 0x000000050200720c */ /* 0x000fe20003f06270 */
[C---:B0-----:R-:W-:Y:S01]  /*0f30*/  FFMA.FTZ R25, R4.reuse, R3, R25 ;  /* 0x0000000304197223 */ /* 0x041fe20000010019 */
[----:B------:R-:W-:-:S05]  /*0f40*/  FFMA.FTZ R24, R4, R29, R24 ;  /* 0x0000001d04187223 */ /* 0x000fca0000010018 */
[----:B------:R0:W-:Y:S06]  /*0f50*/  STG.E.64 desc[UR6][R26.64], R24 ;  /* 0x000000181a007986 */ /* 0x0001ec000c101b06 */
[----:B------:R-:W-:Y:S05]  /*0f60*/  @P0 EXIT ;  /* 0x000000000000094d */ /* 0x000fea0003800000 */
[----:B0-----:R-:W2:Y:S04]  /*0f70*/  LDG.E.CONSTANT R24, desc[UR6][R22.64+0x1000] ;  /* 0x0010000616187981 */ /* 0x001ea8000c1e9900 */
[----:B------:R-:W3:Y:S01]  /*0f80*/  LDG.E.64 R2, desc[UR6][R26.64+0x2000] ;  /* 0x002000061a027981 */ /* 0x000ee2000c1e1b00 */
        /* <DEDUP_REMOVED lines=92> */
.L_x_69:
[----:B------:R-:W-:Y:S05]  /*1550*/  @P0 EXIT ;  /* 0x000000000000094d */ /* 0x000fea0003800000 */
[----:B------:R-:W2:Y:S02]  /*1560*/  LDG.E.CONSTANT R24, desc[UR6][R22.64] ;  /* 0x0000000616187981 */ /* 0x000ea4000c1e9900 */
[--C-:B--2---:R-:W-:Y:S02]  /*1570*/  HADD2.F32 R25, -RZ, R24.reuse.H0_H0 ;  /* 0x20000018ff197230 */ /* 0x104fe40000004100 */
[----:B------:R-:W-:-:S03]  /*1580*/  HADD2.F32 R24, -RZ, R24.H1_H1 ;  /* 0x30000018ff187230 */ /* 0x000fc60000004100 */
[----:B------:R-:W-:Y:S01]  /*1590*/  FMUL.FTZ R25, R25, R2 ;  /* 0x0000000219197220 */ /* 0x000fe20000410000 */
[----:B------:R-:W-:Y:S01]  /*15a0*/  IADD3 R2, R0, 0x400, RZ ;  /* 0x0000040000027810 */ /* 0x000fe20007ffe0ff */
[----:B------:R-:W-:-:S03]  /*15b0*/  FMUL.FTZ R3, R24, R3 ;  /* 0x0000000318037220 */ /* 0x000fc60000410000 */
[----:B------:R-:W-:Y:S01]  /*15c0*/  ISETP.GE.AND P0, PT, R2, R5, PT ;  /* 0x000000050200720c */ /* 0x000fe20003f06270 */
        /* <DEDUP_REMOVED lines=90> */
.L_x_68:
        /* <DEDUP_REMOVED lines=10> */
[----:B------:R-:W2:Y:S02]  /*1c10*/  LDG.E.CONSTANT R26, desc[UR6][R22.64] ;  /* 0x00000006161a7981 */ /* 0x000ea4000c1e9900 */
[----:B--2---:R-:W-:-:S05]  /*1c20*/  HADD2.F32 R27, -RZ, R26.H0_H0 ;  /* 0x2000001aff1b7230 */ /* 0x004fca0000004100 */
[----:B------:R-:W-:Y:S02]  /*1c30*/  FMUL.FTZ R27, R27, R2 ;  /* 0x000000021b1b7220 */ /* 0x000fe40000410000 */
[----:B------:R-:W2:Y:S01]  /*1c40*/  LDG.E R2, desc[UR6][R24.64] ;  /* 0x0000000618027981 */ /* 0x000ea2000c1e1900 */
[----:B------:R-:W-:-:S05]  /*1c50*/  HADD2.F32 R26, -RZ, R26.H1_H1 ;  /* 0x3000001aff1a7230 */ /* 0x000fca0000004100 */
[----:B------:R-:W-:Y:S01]  /*1c60*/  FMUL.FTZ R29, R26, R3 ;  /* 0x000000031a1d7220 */ /* 0x000fe20000410000 */
[----:B0-----:R-:W-:-:S03]  /*1c70*/  FMUL.FTZ R3, R4, R27 ;  /* 0x0000001b04037220 */ /* 0x001fc60000410000 */
[----:B------:R-:W-:-:S05]  /*1c80*/  FMUL.FTZ R26, R4, R29 ;  /* 0x0000001d041a7220 */ /* 0x000fca0000410000 */
[----:B------:R-:W-:Y:S02]  /*1c90*/  F2FP.F16.F32.PACK_AB R3, R26, R3 ;  /* 0x000000031a03723e */ /* 0x000fe400000000ff */
[----:B------:R-:W-:-:S04]  /*1ca0*/  IADD3 R26, R0, 0x400, RZ ;  /* 0x00000400001a7810 */ /* 0x000fc80007ffe0ff */
[----:B------:R-:W-:Y:S01]  /*1cb0*/  ISETP.GE.AND P0, PT, R26, R5, PT ;  /* 0x000000051a00720c */ /* 0x000fe20003f06270 */
        /* <DEDUP_REMOVED lines=113> */
.L_x_70:
[----:B------:R-:W-:Y:S05]  /*23d0*/  @P0 EXIT ;  /* 0x000000000000094d */ /* 0x000fea0003800000 */
[----:B------:R-:W2:Y:S02]  /*23e0*/  LDG.E.CONSTANT R26, desc[UR6][R22.64] ;  /* 0x00000006161a7981 */ /* 0x000ea4000c1e9900 */
[--C-:B--2---:R-:W-:Y:S02]  /*23f0*/  HADD2.F32 R27, -RZ, R26.reuse.H0_H0 ;  /* 0x2000001aff1b7230 */ /* 0x104fe40000004100 */
[----:B------:R-:W-:-:S03]  /*2400*/  HADD2.F32 R26, -RZ, R26.H1_H1 ;  /* 0x3000001aff1a7230 */ /* 0x000fc60000004100 */
[----:B------:R-:W-:Y:S02]  /*2410*/  FMUL.FTZ R27, R27, R2 ;  /* 0x000000021b1b7220 */ /* 0x000fe40000410000 */
[----:B------:R-:W-:Y:S01]  /*2420*/  FMUL.FTZ R29, R26, R3 ;  /* 0x000000031a1d7220 */ /* 0x000fe20000410000 */
[----:B------:R-:W-:Y:S01]  /*2430*/  IADD3 R26, R0, 0x400, RZ ;  /* 0x00000400001a7810 */ /* 0x000fe20007ffe0ff */
[C---:B0-----:R-:W-:Y:S02]  /*2440*/  FMUL.FTZ R3, R4.reuse, R27 ;  /* 0x0000001b04037220 */ /* 0x041fe40000410000 */
        /* <DEDUP_REMOVED lines=99> */
.L_x_71:
        /* <DEDUP_REMOVED lines=16> */
.L_x_149:


//--------------------- .text._Z15rms_norm_kernelILi8EEvPKvPK6__halfPvffiibbb --------------------------
	.section	.text._Z15rms_norm_kernelILi8EEvPKvPK6__halfPvffiibbb,"ax",@progbits
	.align	128
        .global         _Z15rms_norm_kernelILi8EEvPKvPK6__halfPvffiibbb
        .type           _Z15rms_norm_kernelILi8EEvPKvPK6__halfPvffiibbb,@function
        .size           _Z15rms_norm_kernelILi8EEvPKvPK6__halfPvffiibbb,(.L_x_150 - _Z15rms_norm_kernelILi8EEvPKvPK6__halfPvffiibbb)
        .other          _Z15rms_norm_kernelILi8EEvPKvPK6__halfPvffiibbb,@"STO_CUDA_ENTRY STV_DEFAULT"
_Z15rms_norm_kernelILi8EEvPKvPK6__halfPvffiibbb:
.text._Z15rms_norm_kernelILi8EEvPKvPK6__halfPvffiibbb:
        /* <DEDUP_REMOVED lines=68> */
.L_x_73:
        /* <DEDUP_REMOVED lines=103> */
.L_x_74:
[----:B------:R-:W-:Y:S05]  /*0ab0*/  BSYNC B0 ;  /* 0x0000000000007941 */ /* 0x000fea0003800000 */
.L_x_72:
[----:B------:R-:W-:Y:S01]  /*0ac0*/  HFMA2.MMA R23, -RZ, RZ, 0, 1.9073486328125e-06 ;  /* 0x00000020ff177435 */ /* 0x000fe200000001ff */
[----:B------:R-:W-:-:S10]  /*0ad0*/  MOV R22, 0x20 ;  /* 0x0000002000167802 */ /* 0x000fd40000000f00 */
.L_x_75:
        /* <DEDUP_REMOVED lines=17> */
.L_x_76:
        /* <DEDUP_REMOVED lines=119> */
.L_x_78:
        /* <DEDUP_REMOVED lines=87> */
.L_x_77:
        /* <DEDUP_REMOVED lines=120> */
.L_x_79:
        /* <DEDUP_REMOVED lines=95> */
.L_x_80:
        /* <DEDUP_REMOVED lines=12> */
.L_x_150:


//--------------------- .text._Z15rms_norm_kernelILi7EEvPKvPK6__halfPvffiibbb --------------------------
	.section	.text._Z15rms_norm_kernelILi7EEvPKvPK6__halfPvffiibbb,"ax",@progbits
	.align	128
        .global         _Z15rms_norm_kernelILi7EEvPKvPK6__halfPvffiibbb
        .type           _Z15rms_norm_kernelILi7EEvPKvPK6__halfPvffiibbb,@function
        .size           _Z15rms_norm_kernelILi7EEvPKvPK6__halfPvffiibbb,(.L_x_151 - _Z15rms_norm_kernelILi7EEvPKvPK6__halfPvffiibbb)
        .other          _Z15rms_norm_kernelILi7EEvPKvPK6__halfPvffiibbb,@"STO_CUDA_ENTRY STV_DEFAULT"
_Z15rms_norm_kernelILi7EEvPKvPK6__halfPvffiibbb:
.text._Z15rms_norm_kernelILi7EEvPKvPK6__halfPvffiibbb:
        /* <DEDUP_REMOVED lines=62> */
.L_x_82:
        /* <DEDUP_REMOVED lines=91> */
.L_x_83:
[----:B------:R-:W-:Y:S05]  /*0990*/  BSYNC B0 ;  /* 0x0000000000007941 */ /* 0x000fea0003800000 */
.L_x_81:
[----:B------:R-:W-:Y:S01]  /*09a0*/  HFMA2.MMA R22, -RZ, RZ, 0, 1.9073486328125e-06 ;  /* 0x00000020ff167435 */ /* 0x000fe200000001ff */
[----:B------:R-:W-:-:S10]  /*09b0*/  MOV R20, 0x20 ;  /* 0x0000002000147802 */ /* 0x000fd40000000f00 */
.L_x_84:
        /* <DEDUP_REMOVED lines=17> */
.L_x_85:
        /* <DEDUP_REMOVED lines=33> */
[----:B------:R-:W-:Y:S01]  /*0ce0*/  ISETP.GE.AND P0, PT, R3, R0, PT ;  /* 0x000000000300720c */ /* 0x000fe20003f06270 */
[----:B------:R-:W-:-:S05]  /*0cf0*/  FFMA.FTZ R24, R20, R21, R24 ;  /* 0x0000001514187223 */ /* 0x000fca0000010018 */
[----:B------:R0:W-:Y:S07]  /*0d00*/  STG.E.64 desc[UR6][R22.64], R24 ;  /* 0x0000001816007986 */ /* 0x0001ee000c101b06 */
[----:B------:R-:W-:Y:S05]  /*0d10*/  @P0 EXIT ;  /* 0x000000000000094d */ /* 0x000fea0003800000 */
[----:B------:R-:W2:Y:S04]  /*0d20*/  LDG.E.CONSTANT R16, desc[UR6][R18.64+0x1000] ;  /* 0x0010000612107981 */ /* 0x000ea8000c1e9900 */
[----:B------:R-:W3:Y:S01]  /*0d30*/  LDG.E.64 R2, desc[UR6][R22.64+0x2000] ;  /* 0x0020000616027981 */ /* 0x000ee2000c1e1b00 */
[----:B0-----:R-:W-:-:S04]  /*0d40*/  IADD3 R25, R17, 0x800, RZ ;  /* 0x0000080011197810 */ /* 0x001fc80007ffe0ff */
        /* <DEDUP_REMOVED lines=67> */
.L_x_87:
        /* <DEDUP_REMOVED lines=76> */
.L_x_86:
        /* <DEDUP_REMOVED lines=106> */
.L_x_88:
        /* <DEDUP_REMOVED lines=83> */
.L_x_89:
        /* <DEDUP_REMOVED lines=15> */
.L_x_151:


//--------------------- .text._Z15rms_norm_kernelILi6EEvPKvPK6__halfPvffiibbb --------------------------
	.section	.text._Z15rms_norm_kernelILi6EEvPKvPK6__halfPvffiibbb,"ax",@progbits
	.align	128
        .global         _Z15rms_norm_kernelILi6EEvPKvPK6__halfPvffiibbb
        .type           _Z15rms_norm_kernelILi6EEvPKvPK6__halfPvffiibbb,@function
        .size           _Z15rms_norm_kernelILi6EEvPKvPK6__halfPvffiibbb,(.L_x_152 - _Z15rms_norm_kernelILi6EEvPKvPK6__halfPvffiibbb)
        .other          _Z15rms_norm_kernelILi6EEvPKvPK6__halfPvffiibbb,@"STO_CUDA_ENTRY STV_DEFAULT"
_Z15rms_norm_kernelILi6EEvPKvPK6__halfPvffiibbb:
.text._Z15rms_norm_kernelILi6EEvPKvPK6__halfPvffiibbb:
        /* <DEDUP_REMOVED lines=56> */
.L_x_91:
        /* <DEDUP_REMOVED lines=79> */
.L_x_92:
[----:B------:R-:W-:Y:S05]  /*0870*/  BSYNC B0 ;  /* 0x0000000000007941 */ /* 0x000fea0003800000 */
.L_x_90:
[----:B------:R-:W-:Y:S01]  /*0880*/  HFMA2.MMA R20, -RZ, RZ, 0, 1.9073486328125e-06 ;  /* 0x00000020ff147435 */ /* 0x000fe200000001ff */
[----:B------:R-:W-:-:S10]  /*0890*/  MOV R19, 0x20 ;  /* 0x0000002000137802 */ /* 0x000fd40000000f00 */
.L_x_93:
        /* <DEDUP_REMOVED lines=17> */
.L_x_94:
        /* <DEDUP_REMOVED lines=28> */
[----:B------:R-:W-:Y:S01]  /*0b70*/  HADD2.F32 R23, -RZ, R22.H0_H0 ;  /* 0x20000016ff177230 */ /* 0x000fe20000004100 */
[----:B------:R-:W-:Y:S02]  /*0b80*/  IADD3 R22, R0, 0x400, RZ ;  /* 0x0000040000167810 */ /* 0x000fe40007ffe0ff */
[----:B------:R-:W-:-:S02]  /*0b90*/  FMUL.FTZ R24, R24, R3 ;  /* 0x0000000318187220 */ /* 0x000fc40000410000 */
[----:B------:R-:W-:Y:S01]  /*0ba0*/  ISETP.GE.AND P0, PT, R22, R15, PT ;  /* 0x0000000f1600720c */ /* 0x000fe20003f06270 */
[----:B------:R-:W-:Y:S01]  /*0bb0*/  FMUL.FTZ R23, R23, R2 ;  /* 0x0000000217177220 */ /* 0x000fe20000410000 */
[----:B0-----:R-:W-:-:S03]  /*0bc0*/  FFMA.FTZ R21, R14, R24, R21 ;  /* 0x000000180e157223 */ /* 0x001fc60000010015 */
        /* <DEDUP_REMOVED lines=61> */
.L_x_96:
[----:B------:R-:W-:Y:S05]  /*0fa0*/  @P0 EXIT ;  /* 0x000000000000094d */ /* 0x000fea0003800000 */
[----:B------:R-:W2:Y:S02]  /*0fb0*/  LDG.E.CONSTANT R20, desc[UR6][R16.64] ;  /* 0x0000000610147981 */ /* 0x000ea4000c1e9900 */
[--C-:B--2---:R-:W-:Y:S02]  /*0fc0*/  HADD2.F32 R22, -RZ, R20.reuse.H1_H1 ;  /* 0x30000014ff167230 */ /* 0x104fe40000004100 */
[----:B------:R-:W-:Y:S01]  /*0fd0*/  HADD2.F32 R21, -RZ, R20.H0_H0 ;  /* 0x20000014ff157230 */ /* 0x000fe20000004100 */
[----:B------:R-:W-:Y:S02]  /*0fe0*/  IADD3 R20, R0, 0x400, RZ ;  /* 0x0000040000147810 */ /* 0x000fe40007ffe0ff */
[----:B------:R-:W-:Y:S02]  /*0ff0*/  FMUL.FTZ R3, R22, R3 ;  /* 0x0000000316037220 */ /* 0x000fe40000410000 */
[----:B------:R-:W-:Y:S01]  /*1000*/  ISETP.GE.AND P0, PT, R20, R15, PT ;  /* 0x0000000f1400720c */ /* 0x000fe20003f06270 */
[----:B------:R-:W-:Y:S01]  /*1010*/  FMUL.FTZ R21, R21, R2 ;  /* 0x0000000215157220 */ /* 0x000fe20000410000 */
[----:B0-----:R-:W-:-:S03]  /*1020*/  FMUL.FTZ R3, R14, R3 ;  /* 0x000000030e037220 */ /* 0x001fc60000410000 */
        /* <DEDUP_REMOVED lines=56> */
.L_x_95:
        /* <DEDUP_REMOVED lines=92> */
.L_x_97:
        /* <DEDUP_REMOVED lines=71> */
.L_x_98:
        /* <DEDUP_REMOVED lines=10> */
.L_x_152:


//--------------------- .text._Z15rms_norm_kernelILi5EEvPKvPK6__halfPvffiibbb --------------------------
	.section	.text._Z15rms_norm_kernelILi5EEvPKvPK6__halfPvffiibbb,"ax",@progbits
	.align	128
        .global         _Z15rms_norm_kernelILi5EEvPKvPK6__halfPvffiibbb
        .type           _Z15rms_norm_kernelILi5EEvPKvPK6__halfPvffiibbb,@function
        .size           _Z15rms_norm_kernelILi5EEvPKvPK6__halfPvffiibbb,(.L_x_153 - _Z15rms_norm_kernelILi5EEvPKvPK6__halfPvffiibbb)
        .other          _Z15rms_norm_kernelILi5EEvPKvPK6__halfPvffiibbb,@"STO_CUDA_ENTRY STV_DEFAULT"
_Z15rms_norm_kernelILi5EEvPKvPK6__halfPvffiibbb:
.text._Z15rms_norm_kernelILi5EEvPKvPK6__halfPvffiibbb:
        /* <DEDUP_REMOVED lines=12> */
[----:B------:R-:W-:Y:S02]  /*00c0*/  ULEA.HI UR4, UR6, UR6, URZ, 0x1 ;  /* 0x0000000606047291 */ /* 0x000fe4000f8f083f */
[----:B------:R-:W-:Y:S01]  /*00d0*/  UIMAD UR5, UR5, UR6, URZ ;  /* 0x00000006050572a4 */ /* 0x000fe2000f8e023f */
[----:B------:R-:W-:Y:S01]  /*00e0*/  LOP3.LUT R13, R13, 0x1f, R12, 0xf8, !PT ;  /* 0x0000001f0d0d7812 */ /* 0x000fe200078ef80c */
[----:B------:R-:W-:-:S04]  /*00f0*/  USHF.R.S32.HI UR4, URZ, 0x1, UR4 ;  /* 0x000000013f047899 */ /* 0x000fc80008011404 */
[----:B------:R-:W-:Y:S02]  /*0100*/  MOV R16, UR5 ;  /* 0x0000000500107c02 */ /* 0x000fe40008000f00 */
[----:B------:R-:W-:-:S04]  /*0110*/  MOV R0, UR4 ;  /* 0x0000000400007c02 */ /* 0x000fc80008000f00 */
[----:B------:R-:W-:-:S13]  /*0120*/  ISETP.GE.AND P0, PT, R13, R0, PT ;  /* 0x000000000d00720c */ /* 0x000fda0003f06270 */
[----:B------:R-:W-:Y:S05]  /*0130*/  @P0 BRA `(.L_x_101) ;  /* 0x0000000400880947 */ /* 0x000fea0003800000 */
[----:B------:R-:W0:Y:S02]  /*0140*/  LDC.64 R10, c[0x0][0x210] ;  /* 0x00008400ff0a7b82 */ /* 0x000e240000000a00 */
        /* <DEDUP_REMOVED lines=30> */
.L_x_100:
[----:B------:R-:W0:Y:S01]  /*0330*/  LDC R16, c[0x0][0x234] ;  /* 0x00008d00ff107b82 */ /* 0x000e220000000800 */
[----:B------:R-:W-:-:S04]  /*0340*/  LOP3.LUT R13, R12, 0xffffffe0, RZ, 0xc0, !PT ;  /* 0xffffffe00c0d7812 */ /* 0x000fc800078ec0ff */
[----:B------:R-:W-:Y:S02]  /*0350*/  LOP3.LUT R13, R13, 0x1f, R12, 0xf8, !PT ;  /* 0x0000001f0d0d7812 */ /* 0x000fe400078ef80c */
[C---:B0-----:R-:W-:Y:S01]  /*0360*/  LEA.HI R0, R16.reuse, R16, RZ, 0x1 ;  /* 0x0000001010007211 */ /* 0x041fe200078f08ff */
[----:B------:R-:W-:-:S03]  /*0370*/  IMAD R16, R16, UR5, RZ ;  /* 0x0000000510107c24 */ /* 0x000fc6000f8e02ff */
[----:B------:R-:W-:-:S04]  /*0380*/  SHF.R.S32.HI R0, RZ, 0x1, R0 ;  /* 0x00000001ff007819 */ /* 0x000fc80000011400 */
[----:B------:R-:W-:-:S13]  /*0390*/  ISETP.GE.AND P0, PT, R13, R0, PT ;  /* 0x000000000d00720c */ /* 0x000fda0003f06270 */
[----:B------:R-:W-:Y:S05]  /*03a0*/  @P0 BRA `(.L_x_101) ;  /* 0x0000000000ec0947 */ /* 0x000fea0003800000 */
[----:B------:R-:W0:Y:S02]  /*03b0*/  LDC.64 R10, c[0x0][0x210] ;  /* 0x00008400ff0a7b82 */ /* 0x000e240000000a00 */
        /* <DEDUP_REMOVED lines=58> */
.L_x_101:
[----:B------:R-:W-:Y:S05]  /*0760*/  BSYNC B0 ;  /* 0x0000000000007941 */ /* 0x000fea0003800000 */
.L_x_99:
[----:B------:R-:W-:Y:S01]  /*0770*/  HFMA2.MMA R18, -RZ, RZ, 0, 1.9073486328125e-06 ;  /* 0x00000020ff127435 */ /* 0x000fe200000001ff */
[----:B------:R-:W-:-:S10]  /*0780*/  MOV R17, 0x20 ;  /* 0x0000002000117802 */ /* 0x000fd40000000f00 */
.L_x_102:
        /* <DEDUP_REMOVED lines=17> */
.L_x_103:
        /* <DEDUP_REMOVED lines=17> */
[----:B------:R-:W-:Y:S02]  /*09b0*/  ULDC.U8 UR4, c[0x0][0x238] ;  /* 0x00008e0000047ab9 */ /* 0x000fe40000000000 */
        /* <DEDUP_REMOVED lines=8> */
[----:B------:R-:W-:-:S04]  /*0a40*/  IADD3 R23, R13, 0x400, RZ ;  /* 0x000004000d177810 */ /* 0x000fc80007ffe0ff */
[----:B------:R-:W-:Y:S01]  /*0a50*/  ISETP.GE.AND P0, PT, R23, R0, PT ;  /* 0x000000001700720c */ /* 0x000fe20003f06270 */
[--C-:B--2---:R-:W-:Y:S02]  /*0a60*/  HADD2.F32 R22, -RZ, R20.reuse.H1_H1 ;  /* 0x30000014ff167230 */ /* 0x104fe40000004100 */
[----:B------:R-:W-:-:S03]  /*0a70*/  HADD2.F32 R21, -RZ, R20.H0_H0 ;  /* 0x20000014ff157230 */ /* 0x000fc60000004100 */
[----:B------:R-:W-:Y:S02]  /*0a80*/  FMUL.FTZ R22, R22, R3 ;  /* 0x0000000316167220 */ /* 0x000fe40000410000 */
[----:B------:R-:W-:Y:S02]  /*0a90*/  FMUL.FTZ R21, R21, R2 ;  /* 0x0000000215157220 */ /* 0x000fe40000410000 */
[C---:B0-----:R-:W-:Y:S02]  /*0aa0*/  FFMA.FTZ R19, R12.reuse, R22, R19 ;  /* 0x000000160c137223 */ /* 0x041fe40000010013 */
        /* <DEDUP_REMOVED lines=49> */
.L_x_105:
        /* <DEDUP_REMOVED lines=54> */
.L_x_104:
[----:B------:R-:W1:Y:S01]  /*1120*/  LDC.64 R18, c[0x0][0x220] ;  /* 0x00008800ff127b82 */ /* 0x000e620000000a00 */
[----:B------:R-:W-:Y:S02]  /*1130*/  ULDC.U8 UR4, c[0x0][0x238] ;  /* 0x00008e0000047ab9 */ /* 0x000fe40000000000 */
        /* <DEDUP_REMOVED lines=75> */
.L_x_106:
        /* <DEDUP_REMOVED lines=59> */
.L_x_107:
        /* <DEDUP_REMOVED lines=14> */
.L_x_153:


//--------------------- .text._Z15rms_norm_kernelILi4EEvPKvPK6__halfPvffiibbb --------------------------
	.section	.text._Z15rms_norm_kernelILi4EEvPKvPK6__halfPvffiibbb,"ax",@progbits
	.align	128
        .global         _Z15rms_norm_kernelILi4EEvPKvPK6__halfPvffiibbb
        .type           _Z15rms_norm_kernelILi4EEvPKvPK6__halfPvffiibbb,@function
        .size           _Z15rms_norm_kernelILi4EEvPKvPK6__halfPvffiibbb,(.L_x_154 - _Z15rms_norm_kernelILi4EEvPKvPK6__halfPvffiibbb)
        .other          _Z15rms_norm_kernelILi4EEvPKvPK6__halfPvffiibbb,@"STO_CUDA_ENTRY STV_DEFAULT"
_Z15rms_norm_kernelILi4EEvPKvPK6__halfPvffiibbb:
.text._Z15rms_norm_kernelILi4EEvPKvPK6__halfPvffiibbb:
        /* <DEDUP_REMOVED lines=44> */
.L_x_109:
        /* <DEDUP_REMOVED lines=55> */
.L_x_110:
[----:B------:R-:W-:Y:S05]  /*0630*/  BSYNC B0 ;  /* 0x0000000000007941 */ /* 0x000fea0003800000 */
.L_x_108:
[----:B------:R-:W-:Y:S01]  /*0640*/  HFMA2.MMA R16, -RZ, RZ, 0, 1.9073486328125e-06 ;  /* 0x00000020ff107435 */ /* 0x000fe200000001ff */
[----:B------:R-:W-:-:S10]  /*0650*/  MOV R15, 0x20 ;  /* 0x00000020000f7802 */ /* 0x000fd40000000f00 */
.L_x_111:
        /* <DEDUP_REMOVED lines=17> */
.L_x_112:
        /* <DEDUP_REMOVED lines=71> */
.L_x_114:
        /* <DEDUP_REMOVED lines=43> */
.L_x_113:
        /* <DEDUP_REMOVED lines=64> */
.L_x_115:
        /* <DEDUP_REMOVED lines=47> */
.L_x_116:
        /* <DEDUP_REMOVED lines=16> */
.L_x_154:


//--------------------- .text._Z15rms_norm_kernelILi3EEvPKvPK6__halfPvffiibbb --------------------------
	.section	.text._Z15rms_norm_kernelILi3EEvPKvPK6__halfPvffiibbb,"ax",@progbits
	.align	128
        .global         _Z15rms_norm_kernelILi3EEvPKvPK6__halfPvffiibbb
        .type           _Z15rms_norm_kernelILi3EEvPKvPK6__halfPvffiibbb,@function
        .size           _Z15rms_norm_kernelILi3EEvPKvPK6__halfPvffiibbb,(.L_x_155 - _Z15rms_norm_kernelILi3EEvPKvPK6__halfPvffiibbb)
        .other          _Z15rms_norm_kernelILi3EEvPKvPK6__halfPvffiibbb,@"STO_CUDA_ENTRY STV_DEFAULT"
_Z15rms_norm_kernelILi3EEvPKvPK6__halfPvffiibbb:
.text._Z15rms_norm_kernelILi3EEvPKvPK6__halfPvffiibbb:
        /* <DEDUP_REMOVED lines=38> */
.L_x_118:
        /* <DEDUP_REMOVED lines=43> */
.L_x_119:
[----:B------:R-:W-:Y:S05]  /*0510*/  BSYNC B0 ;  /* 0x0000000000007941 */ /* 0x000fea0003800000 */
.L_x_117:
[----:B------:R-:W-:Y:S01]  /*0520*/  HFMA2.MMA R14, -RZ, RZ, 0, 1.9073486328125e-06 ;  /* 0x00000020ff0e7435 */ /* 0x000fe200000001ff */
[----:B------:R-:W-:-:S10]  /*0530*/  MOV R12, 0x20 ;  /* 0x00000020000c7802 */ /* 0x000fd40000000f00 */
.L_x_120:
        /* <DEDUP_REMOVED lines=17> */
.L_x_121:
        /* <DEDUP_REMOVED lines=59> */
.L_x_123:
        /* <DEDUP_REMOVED lines=32> */
.L_x_122:
        /* <DEDUP_REMOVED lines=50> */
.L_x_124:
        /* <DEDUP_REMOVED lines=35> */
.L_x_125:
        /* <DEDUP_REMOVED lines=11> */
.L_x_155:


//--------------------- .text._Z15rms_norm_kernelILi2EEvPKvPK6__halfPvffiibbb --------------------------
	.section	.text._Z15rms_norm_kernelILi2EEvPKvPK6__halfPvffiibbb,"ax",@progbits
	.align	128
        .global         _Z15rms_norm_kernelILi2EEvPKvPK6__halfPvffiibbb
        .type           _Z15rms_norm_kernelILi2EEvPKvPK6__halfPvffiibbb,@function
        .size           _Z15rms_norm_kernelILi2EEvPKvPK6__halfPvffiibbb,(.L_x_156 - _Z15rms_norm_kernelILi2EEvPKvPK6__halfPvffiibbb)
        .other          _Z15rms_norm_kernelILi2EEvPKvPK6__halfPvffiibbb,@"STO_CUDA_ENTRY STV_DEFAULT"
_Z15rms_norm_kernelILi2EEvPKvPK6__halfPvffiibbb:
.text._Z15rms_norm_kernelILi2EEvPKvPK6__halfPvffiibbb:
        /* <DEDUP_REMOVED lines=28> */
[----:B------:R-:W2:Y:S02]  /*01c0*/  LDG.E.64.CONSTANT R4, desc[UR6][R4.64+0x2000] ;  /* 0x0020000604047981 */ /* 0x000ea4000c1e9b00 */
[----:B--2---:R-:W-:-:S04]  /*01d0*/  FFMA.FTZ R10, R4, R4, R11 ;  /* 0x00000004040a7223 */ /* 0x004fc8000001000b */
[----:B------:R-:W-:Y:S01]  /*01e0*/  FFMA.FTZ R11, R5, R5, R10 ;  /* 0x00000005050b7223 */ /* 0x000fe2000001000a */
[----:B------:R-:W-:Y:S06]  /*01f0*/  BRA `(.L_x_128) ;  /* 0x00000000007c7947 */ /* 0x000fec0003800000 */
.L_x_127:
        /* <DEDUP_REMOVED lines=9> */
[----:B0-----:R-:W-:Y:S01]  /*0290*/  IMAD.WIDE R2, R11, 0x2, R2 ;  /* 0x000000020b027825 */ /* 0x001fe200078e0202 */
[----:B------:R-:W-:-:S04]  /*02a0*/  IADD3 R11, R7, 0x400, RZ ;  /* 0x00000400070b7810 */ /* 0x000fc80007ffe0ff */
[----:B------:R-:W-:Y:S01]  /*02b0*/  ISETP.GE.AND P1, PT, R11, R0, PT ;  /* 0x000000000b00720c */ /* 0x000fe20003f26270 */
[----:B------:R-:W-:-:S05]  /*02c0*/  IMAD.WIDE R10, R7, 0x4, R2 ;  /* 0x00000004070a7825 */ /* 0x000fca00078e0202 */
[----:B------:R-:W2:Y:S07]  /*02d0*/  LDG.E.CONSTANT R2, desc[UR6][R10.64] ;  /* 0x000000060a027981 */ /* 0x000eae000c1e9900 */
[----:B------:R-:W3:Y:S01]  /*02e0*/  @!P1 LDG.E.CONSTANT R13, desc[UR6][R10.64+0x1000] ;  /* 0x001000060a0d9981 */ /* 0x000ee2000c1e9900 */
[--C-:B--2---:R-:W-:Y:S02]  /*02f0*/  HADD2.F32 R3, -RZ, R2.reuse.H0_H0 ;  /* 0x20000002ff037230 */ /* 0x104fe40000004100 */
[----:B------:R-:W-:-:S03]  /*0300*/  HADD2.F32 R2, -RZ, R2.H1_H1 ;  /* 0x30000002ff027230 */ /* 0x000fc60000004100 */
[----:B------:R-:W-:Y:S01]  /*0310*/  FMNMX.FTZ R3, R3, 65504, PT ;  /* 0x477fe00003037809 */ /* 0x000fe20003810000 */
[--C-:B---3--:R-:W-:Y:S01]  /*0320*/  @!P1 HADD2.F32 R14, -RZ, R13.reuse.H0_H0 ;  /* 0x2000000dff0e9230 */ /* 0x108fe20000004100 */
[----:B------:R-:W-:Y:S01]  /*0330*/  FMNMX.FTZ R12, R2, 65504, PT ;  /* 0x477fe000020c7809 */ /* 0x000fe20003810000 */
[----:B------:R-:W-:Y:S01]  /*0340*/  @!P1 HADD2.F32 R13, -RZ, R13.H1_H1 ;  /* 0x3000000dff0d9230 */ /* 0x000fe20000004100 */
[----:B------:R-:W-:Y:S02]  /*0350*/  FMNMX.FTZ R2, R3, -65504, !PT ;  /* 0xc77fe00003027809 */ /* 0x000fe40007810000 */
[----:B------:R-:W-:Y:S02]  /*0360*/  @!P1 FMNMX.FTZ R14, R14, 65504, PT ;  /* 0x477fe0000e0e9809 */ /* 0x000fe40003810000 */
[----:B------:R-:W-:Y:S01]  /*0370*/  FMNMX.FTZ R3, R12, -65504, !PT ;  /* 0xc77fe0000c037809 */ /* 0x000fe20007810000 */
[----:B------:R-:W-:Y:S01]  /*0380*/  FFMA.FTZ R12, R2, R2, RZ ;  /* 0x00000002020c7223 */ /* 0x000fe200000100ff */
[----:B------:R-:W-:-:S02]  /*0390*/  @!P1 FMNMX.FTZ R4, R14, -65504, !PT ;  /* 0xc77fe0000e049809 */ /* 0x000fc40007810000 */
[----:B------:R-:W-:Y:S01]  /*03a0*/  @!P1 FMNMX.FTZ R13, R13, 65504, PT ;  /* 0x477fe0000d0d9809 */ /* 0x000fe20003810000 */
[----:B------:R-:W-:-:S03]  /*03b0*/  FFMA.FTZ R11, R3, R3, R12 ;  /* 0x00000003030b7223 */ /* 0x000fc6000001000c */
[----:B------:R-:W-:Y:S01]  /*03c0*/  @!P1 FMNMX.FTZ R5, R13, -65504, !PT ;  /* 0xc77fe0000d059809 */ /* 0x000fe20007810000 */
[----:B------:R-:W-:-:S04]  /*03d0*/  @!P1 FFMA.FTZ R10, R4, R4, R11 ;  /* 0x00000004040a9223 */ /* 0x000fc8000001000b */
[----:B------:R-:W-:-:S07]  /*03e0*/  @!P1 FFMA.FTZ R11, R5, R5, R10 ;  /* 0x00000005050b9223 */ /* 0x000fce000001000a */
.L_x_128:
[----:B------:R-:W-:Y:S05]  /*03f0*/  BSYNC B0 ;  /* 0x0000000000007941 */ /* 0x000fea0003800000 */
.L_x_126:
[----:B------:R-:W-:Y:S01]  /*0400*/  HFMA2.MMA R12, -RZ, RZ, 0, 1.9073486328125e-06 ;  /* 0x00000020ff0c7435 */ /* 0x000fe200000001ff */
[----:B------:R-:W-:-:S10]  /*0410*/  MOV R10, 0x20 ;  /* 0x00000020000a7802 */ /* 0x000fd40000000f00 */
.L_x_129:
        /* <DEDUP_REMOVED lines=17> */
.L_x_130:
        /* <DEDUP_REMOVED lines=47> */
.L_x_132:
        /* <DEDUP_REMOVED lines=21> */
.L_x_131:
        /* <DEDUP_REMOVED lines=36> */
.L_x_133:
        /* <DEDUP_REMOVED lines=23> */
.L_x_134:
        /* <DEDUP_REMOVED lines=14> */
.L_x_156:


//--------------------- .text._Z15rms_norm_kernelILi1EEvPKvPK6__halfPvffiibbb --------------------------
	.section	.text._Z15rms_norm_kernelILi1EEvPKvPK6__halfPvffiibbb,"ax",@progbits
	.align	128
        .global         _Z15rms_norm_kernelILi1EEvPKvPK6__halfPvffiibbb
        .type           _Z15rms_norm_kernelILi1EEvPKvPK6__halfPvffiibbb,@function
        .size           _Z15rms_norm_kernelILi1EEvPKvPK6__halfPvffiibbb,(.L_x_157 - _Z15rms_norm_kernelILi1EEvPKvPK6__halfPvffiibbb)
        .other          _Z15rms_norm_kernelILi1EEvPKvPK6__halfPvffiibbb,@"STO_CUDA_ENTRY STV_DEFAULT"
_Z15rms_norm_kernelILi1EEvPKvPK6__halfPvffiibbb:
.text._Z15rms_norm_kernelILi1EEvPKvPK6__halfPvffiibbb:
        /* <DEDUP_REMOVED lines=21> */
[----:B------:R-:W-:-:S06]  /*0150*/  IMAD.WIDE R2, R0, 0x8, R2 ;  /* 0x0000000800027825 */ /* 0x000fcc00078e0202 */
[----:B------:R-:W2:Y:S02]  /*0160*/  LDG.E.64.CONSTANT R2, desc[UR6][R2.64] ;  /* 0x0000000602027981 */ /* 0x000ea4000c1e9b00 */
[----:B--2---:R-:W-:-:S04]  /*0170*/  FFMA.FTZ R8, R2, R2, RZ ;  /* 0x0000000202087223 */ /* 0x004fc800000100ff */
[----:B------:R-:W-:Y:S01]  /*0180*/  FFMA.FTZ R7, R3, R3, R8 ;  /* 0x0000000303077223 */ /* 0x000fe20000010008 */
[----:B------:R-:W-:Y:S06]  /*0190*/  BRA `(.L_x_137) ;  /* 0x0000000000507947 */ /* 0x000fec0003800000 */
.L_x_136:
        /* <DEDUP_REMOVED lines=10> */
[----:B------:R-:W-:-:S06]  /*0240*/  IMAD.WIDE R8, R0, 0x4, R2 ;  /* 0x0000000400087825 */ /* 0x000fcc00078e0202 */
[----:B------:R-:W2:Y:S02]  /*0250*/  LDG.E.CONSTANT R8, desc[UR6][R8.64] ;  /* 0x0000000608087981 */ /* 0x000ea4000c1e9900 */
[--C-:B--2---:R-:W-:Y:S02]  /*0260*/  HADD2.F32 R2, -RZ, R8.reuse.H0_H0 ;  /* 0x20000008ff027230 */ /* 0x104fe40000004100 */
[----:B------:R-:W-:-:S03]  /*0270*/  HADD2.F32 R3, -RZ, R8.H1_H1 ;  /* 0x30000008ff037230 */ /* 0x000fc60000004100 */
[----:B------:R-:W-:Y:S02]  /*0280*/  FMNMX.FTZ R2, R2, 65504, PT ;  /* 0x477fe00002027809 */ /* 0x000fe40003810000 */
[----:B------:R-:W-:Y:S02]  /*0290*/  FMNMX.FTZ R3, R3, 65504, PT ;  /* 0x477fe00003037809 */ /* 0x000fe40003810000 */
[----:B------:R-:W-:Y:S02]  /*02a0*/  FMNMX.FTZ R2, R2, -65504, !PT ;  /* 0xc77fe00002027809 */ /* 0x000fe40007810000 */
[----:B------:R-:W-:-:S03]  /*02b0*/  FMNMX.FTZ R3, R3, -65504, !PT ;  /* 0xc77fe00003037809 */ /* 0x000fc60007810000 */
[----:B------:R-:W-:-:S04]  /*02c0*/  FFMA.FTZ R10, R2, R2, RZ ;  /* 0x00000002020a7223 */ /* 0x000fc800000100ff */
[----:B------:R-:W-:-:S07]  /*02d0*/  FFMA.FTZ R7, R3, R3, R10 ;  /* 0x0000000303077223 */ /* 0x000fce000001000a */
.L_x_137:
[----:B------:R-:W-:Y:S05]  /*02e0*/  BSYNC B0 ;  /* 0x0000000000007941 */ /* 0x000fea0003800000 */
.L_x_135:
[----:B------:R-:W-:Y:S01]  /*02f0*/  MOV R8, 0x20 ;  /* 0x0000002000087802 */ /* 0x000fe20000000f00 */
[----:B------:R-:W-:-:S07]  /*0300*/  IMAD.MOV.U32 R9, RZ, RZ, 0x20 ;  /* 0x00000020ff097424 */ /* 0x000fce00078e00ff */
.L_x_138:
        /* <DEDUP_REMOVED lines=17> */
.L_x_139:
[C---:B0-----:R-:W-:Y:S02]  /*0420*/  LEA.HI R6, R8.reuse, R8, RZ, 0x1 ;  /* 0x0000000808067211 */ /* 0x041fe400078f08ff */
[----:B------:R-:W-:Y:S02]  /*0430*/  ISETP.GT.AND P1, PT, R8, 0x3, PT ;  /* 0x000000030800780c */ /* 0x000fe40003f24270 */
[----:B------:R-:W-:-:S05]  /*0440*/  SHF.R.S32.HI R6, RZ, 0x1, R6 ;  /* 0x00000001ff067819 */ /* 0x000fca0000011406 */
[----:B-1----:R-:W0:Y:S01]  /*0450*/  SHFL.BFLY PT, R10, R5, R6, 0x1f ;  /* 0x0c001f06050a7589 */ /* 0x002e2200000e0000 */
[----:B------:R-:W-:Y:S02]  /*0460*/  IMAD.MOV.U32 R8, RZ, RZ, R6 ;  /* 0x000000ffff087224 */ /* 0x000fe400078e0006 */
[----:B0-----:R-:W-:-:S03]  /*0470*/  FADD.FTZ R5, R10, R5 ;  /* 0x000000050a057221 */ /* 0x001fc60000010000 */
        /* <DEDUP_REMOVED lines=11> */
[----:B------:R-:W-:Y:S01]  /*0530*/  IMAD R11, R4, UR8, RZ ;  /* 0x00000008040b7c24 */ /* 0x000fe2000f8e02ff */
[----:B------:R-:W-:Y:S06]  /*0540*/  @P0 EXIT ;  /* 0x000000000000094d */ /* 0x000fec0003800000 */
[----:B------:R-:W-:Y:S01]  /*0550*/  ULDC.U8 UR4, c[0x0][0x238] ;  /* 0x00008e0000047ab9 */ /* 0x000fe20000000000 */
[----:B------:R-:W2:Y:S01]  /*0560*/  LDG.E.CONSTANT R8, desc[UR6][R8.64] ;  /* 0x0000000608087981 */ /* 0x000ea2000c1e9900 */
[----:B------:R-:W-:Y:S01]  /*0570*/  UPRMT UR4, UR4, 0x8880, URZ ;  /* 0x0000888004047896 */ /* 0x000fe2000800003f */
[----:B-1----:R-:W-:-:S05]  /*0580*/  IMAD.WIDE R6, R11, 0x4, R6 ;  /* 0x000000040b067825 */ /* 0x002fca00078e0206 */
[----:B------:R-:W-:Y:S01]  /*0590*/  ISETP.NE.AND P0, PT, RZ, UR4, PT ;  /* 0x00000004ff007c0c */ /* 0x000fe2000bf05270 */
[----:B------:R-:W-:-:S12]  /*05a0*/  IMAD.WIDE R6, R0, 0x8, R6 ;  /* 0x0000000800067825 */ /* 0x000fd800078e0206 */
[----:B------:R-:W3:Y:S01]  /*05b0*/  @P0 LDG.E.64 R12, desc[UR6][R6.64] ;  /* 0x00000006060c0981 */ /* 0x000ee2000c1e1b00 */
[--C-:B--2---:R-:W-:Y:S02]  /*05c0*/  HADD2.F32 R0, -RZ, R8.reuse.H1_H1 ;  /* 0x30000008ff007230 */ /* 0x104fe40000004100 */
[----:B------:R-:W-:-:S03]  /*05d0*/  HADD2.F32 R11, -RZ, R8.H0_H0 ;  /* 0x20000008ff0b7230 */ /* 0x000fc60000004100 */
[----:B------:R-:W-:Y:S02]  /*05e0*/  FMUL.FTZ R0, R0, R3 ;  /* 0x0000000300007220 */ /* 0x000fe40000410000 */
[----:B------:R-:W-:Y:S02]  /*05f0*/  FMUL.FTZ R2, R11, R2 ;  /* 0x000000020b027220 */ /* 0x000fe40000410000 */
[C---:B0-----:R-:W-:Y:S02]  /*0600*/  FMUL.FTZ R3, R5.reuse, R0 ;  /* 0x0000000005037220 */ /* 0x041fe40000410000 */
[----:B------:R-:W-:Y:S02]  /*0610*/  FMUL.FTZ R2, R5, R2 ;  /* 0x0000000205027220 */ /* 0x000fe40000410000 */
[----:B---3--:R-:W-:Y:S02]  /*0620*/  @P0 FADD.FTZ R13, R3, R13 ;  /* 0x0000000d030d0221 */ /* 0x008fe40000010000 */
[----:B------:R-:W-:-:S05]  /*0630*/  @P0 FADD.FTZ R12, R2, R12 ;  /* 0x0000000c020c0221 */ /* 0x000fca0000010000 */
[----:B------:R0:W-:Y:S01]  /*0640*/  @P0 STG.E.64 desc[UR6][R6.64], R12 ;  /* 0x0000000c06000986 */ /* 0x0001e2000c101b06 */
[----:B------:R-:W-:Y:S05]  /*0650*/  @P0 EXIT ;  /* 0x000000000000094d */ /* 0x000fea0003800000 */
[----:B------:R-:W-:Y:S01]  /*0660*/  STG.E.64 desc[UR6][R6.64], R2 ;  /* 0x0000000206007986 */ /* 0x000fe2000c101b06 */
[----:B------:R-:W-:Y:S05]  /*0670*/  EXIT ;  /* 0x000000000000794d */ /* 0x000fea0003800000 */
.L_x_140:
[----:B------:R-:W1:Y:S01]  /*0680*/  LDC.64 R6, c[0x0][0x220] ;  /* 0x00008800ff067b82 */ /* 0x000e620000000a00 */
[----:B------:R-:W-:Y:S01]  /*0690*/  IMAD R13, R4, UR8, RZ ;  /* 0x00000008040d7c24 */ /* 0x000fe2000f8e02ff */
[----:B------:R-:W-:Y:S06]  /*06a0*/  @P0 EXIT ;  /* 0x000000000000094d */ /* 0x000fec0003800000 */
[----:B------:R-:W-:Y:S01]  /*06b0*/  ULDC.U8 UR4, c[0x0][0x238] ;  /* 0x00008e0000047ab9 */ /* 0x000fe20000000000 */
[----:B------:R-:W2:Y:S01]  /*06c0*/  LDG.E.CONSTANT R8, desc[UR6][R8.64] ;  /* 0x0000000608087981 */ /* 0x000ea2000c1e9900 */
[----:B------:R-:W-:Y:S01]  /*06d0*/  UPRMT UR4, UR4, 0x8880, URZ ;  /* 0x0000888004047896 */ /* 0x000fe2000800003f */
[----:B-1----:R-:W-:-:S05]  /*06e0*/  IMAD.WIDE R6, R13, 0x2, R6 ;  /* 0x000000020d067825 */ /* 0x002fca00078e0206 */
[----:B------:R-:W-:Y:S02]  /*06f0*/  ISETP.NE.AND P1, PT, RZ, UR4, PT ;  /* 0x00000004ff007c0c */ /* 0x000fe4000bf25270 */
[----:B------:R-:W-:-:S04]  /*0700*/  LEA R6, P0, R0, R6, 0x2 ;  /* 0x0000000600067211 */ /* 0x000fc800078010ff */
[----:B------:R-:W-:-:S07]  /*0710*/  LEA.HI.X R7, R0, R7, R11, 0x2, P0 ;  /* 0x0000000700077211 */ /* 0x000fce00000f140b */
[----:B------:R-:W3:Y:S01]  /*0720*/  @P1 LDG.E R0, desc[UR6][R6.64] ;  /* 0x0000000606001981 */ /* 0x000ee2000c1e1900 */
[--C-:B--2---:R-:W-:Y:S02]  /*0730*/  HADD2.F32 R11, -RZ, R8.reuse.H0_H0 ;  /* 0x20000008ff0b7230 */ /* 0x104fe40000004100 */
[----:B------:R-:W-:-:S03]  /*0740*/  HADD2.F32 R4, -RZ, R8.H1_H1 ;  /* 0x30000008ff047230 */ /* 0x000fc60000004100 */
[----:B------:R-:W-:Y:S02]  /*0750*/  FMUL.FTZ R2, R11, R2 ;  /* 0x000000020b027220 */ /* 0x000fe40000410000 */
[----:B------:R-:W-:Y:S02]  /*0760*/  FMUL.FTZ R4, R4, R3 ;  /* 0x0000000304047220 */ /* 0x000fe40000410000 */
[C---:B0-----:R-:W-:Y:S02]  /*0770*/  FMUL.FTZ R2, R5.reuse, R2 ;  /* 0x0000000205027220 */ /* 0x041fe40000410000 */
[----:B------:R-:W-:-:S05]  /*0780*/  FMUL.FTZ R5, R5, R4 ;  /* 0x0000000405057220 */ /* 0x000fca0000410000 */
[----:B------:R-:W-:-:S06]  /*0790*/  @P1 F2FP.F16.F32.PACK_AB R3, R5, R2 ;  /* 0x000000020503123e */ /* 0x000fcc00000000ff */
[----:B---3--:R-:W-:-:S07]  /*07a0*/  @P1 HFMA2.MMA R3, R0, 1, 1, R3 ;  /* 0x3c003c0000031835 */ /* 0x008fce0000000003 */
[----:B------:R0:W-:Y:S01]  /*07b0*/  @P1 STG.E desc[UR6][R6.64], R3 ;  /* 0x0000000306001986 */ /* 0x0001e2000c101906 */
[----:B------:R-:W-:Y:S05]  /*07c0*/  @P1 EXIT ;  /* 0x000000000000194d */ /* 0x000fea0003800000 */
[----:B0-----:R-:W-:-:S05]  /*07d0*/  F2FP.F16.F32.PACK_AB R3, R5, R2 ;  /* 0x000000020503723e */ /* 0x001fca00000000ff */
[----:B------:R-:W-:Y:S01]  /*07e0*/  STG.E desc[UR6][R6.64], R3 ;  /* 0x0000000306007986 */ /* 0x000fe2000c101906 */
[----:B------:R-:W-:Y:S05]  /*07f0*/  EXIT ;  /* 0x000000000000794d */ /* 0x000fea0003800000 */
.L_x_141:
        /* <DEDUP_REMOVED lines=16> */
.L_x_157:


//--------------------- .nv.shared._Z15rms_norm_kernelILi16EEvPKvPK6__halfPvffiibbb --------------------------
	.section	.nv.shared._Z15rms_norm_kernelILi16EEvPKvPK6__halfPvffiibbb,"aw",@nobits
	.sectionflags	@""
	.align	4
.nv.shared._Z15rms_norm_kernelILi16EEvPKvPK6__halfPvffiibbb:
	.zero		1152


//--------------------- .nv.shared.reserved.0     --------------------------
	.section	.nv.shared.reserved.0,"aw",@nobits
	.weak		__nv_reservedSMEM_offset_0_alias
	.size		__nv_reservedSMEM_offset_0_alias, 0, 0
	.other		__nv_reservedSMEM_offset_0_alias,@"STO_CUDA_RESERVED_SHARED STV_DEFAULT"
__nv_reservedSMEM_offset_0_alias:
	.zero		0


//--------------------- .nv.global                --------------------------
	.section	.nv.global,"aw",@nobits
.nv.global:
	.type		_ZN42_INTERNAL_770ce549_11_rms_norm_cu_61e2bd344cuda3std3__48in_placeE,@object
	.size		_ZN42_INTERNAL_770ce549_11_rms_norm_cu_61e2bd344cuda3std3__48in_placeE,(_ZN42_INTERNAL_770ce549_11_rms_norm_cu_61e2bd344cuda3std6ranges3__45__cpo8distanceE - _ZN42_INTERNAL_770ce549_11_rms_norm_cu_61e2bd344cuda3std3__48in_placeE)
_ZN42_INTERNAL_770ce549_11_rms_norm_cu_61e2bd344cuda3std3__48in_placeE:
	.zero		1
	.type		_ZN42_INTERNAL_770ce549_11_rms_norm_cu_61e2bd344cuda3std6ranges3__45__cpo8distanceE,@object
	.size		_ZN42_INTERNAL_770ce549_11_rms_norm_cu_61e2bd344cuda3std6ranges3__45__cpo8distanceE,(_ZN42_INTERNAL_770ce549_11_rms_norm_cu_61e2bd344cuda3std3__45__cpo6cbeginE - _ZN42_INTERNAL_770ce549_11_rms_norm_cu_61e2bd344cuda3std6ranges3__45__cpo8distanceE)
_ZN42_INTERNAL_770ce549_11_rms_norm_cu_61e2bd344cuda3std6ranges3__45__cpo8distanceE:
	.zero		1
	.type		_ZN42_INTERNAL_770ce549_11_rms_norm_cu_61e2bd344cuda3std3__45__cpo6cbeginE,@object
	.size		_ZN42_INTERNAL_770ce549_11_rms_norm_cu_61e2bd344cuda3std3__45__cpo6cbeginE,(_ZN42_INTERNAL_770ce549_11_rms_norm_cu_61e2bd344cuda3std6ranges3__45__cpo7advanceE - _ZN42_INTERNAL_770ce549_11_rms_norm_cu_61e2bd344cuda3std3__45__cpo6cbeginE)
_ZN42_INTERNAL_770ce549_11_rms_norm_cu_61e2bd344cuda3std3__45__cpo6cbeginE:
	.zero		1
	.type		_ZN42_INTERNAL_770ce549_11_rms_norm_cu_61e2bd344cuda3std6ranges3__45__cpo7advanceE,@object
	.size		_ZN42_INTERNAL_770ce549_11_rms_norm_cu_61e2bd344cuda3std6ranges3__45__cpo7advanceE,(_ZN42_INTERNAL_770ce549_11_rms_norm_cu_61e2bd344cuda3std3__45__cpo7crbeginE - _ZN42_INTERNAL_770ce549_11_rms_norm_cu_61e2bd344cuda3std6ranges3__45__cpo7advanceE)
_ZN42_INTERNAL_770ce549_11_rms_norm_cu_61e2bd344cuda3std6ranges3__45__cpo7advanceE:
	.zero		1
	.type		_ZN42_INTERNAL_770ce549_11_rms_norm_cu_61e2bd344cuda3std3__45__cpo7crbeginE,@object
	.size		_ZN42_INTERNAL_770ce549_11_rms_norm_cu_61e2bd344cuda3std3__45__cpo7crbeginE,(_ZN42_INTERNAL_770ce549_11_rms_norm_cu_61e2bd344cuda3std6ranges3__45__cpo4dataE - _ZN42_INTERNAL_770ce549_11_rms_norm_cu_61e2bd344cuda3std3__45__cpo7crbeginE)
_ZN42_INTERNAL_770ce549_11_rms_norm_cu_61e2bd344cuda3std3__45__cpo7crbeginE:
	.zero		1
	.type		_ZN42_INTERNAL_770ce549_11_rms_norm_cu_61e2bd344cuda3std6ranges3__45__cpo4dataE,@object
	.size		_ZN42_INTERNAL_770ce549_11_rms_norm_cu_61e2bd344cuda3std6ranges3__45__cpo4dataE,(_ZN42_INTERNAL_770ce549_11_rms_norm_cu_61e2bd344cuda3std6ranges3__45__cpo5beginE - _ZN42_INTERNAL_770ce549_11_rms_norm_cu_61e2bd344cuda3std6ranges3__45__cpo4dataE)
_ZN42_INTERNAL_770ce549_11_rms_norm_cu_61e2bd344cuda3std6ranges3__45__cpo4dataE:
	.zero		1
	.type		_ZN42_INTERNAL_770ce549_11_rms_norm_cu_61e2bd344cuda3std6ranges3__45__cpo5beginE,@object
	.size		_ZN42_INTERNAL_770ce549_11_rms_norm_cu_61e2bd344cuda3std6ranges3__45__cpo5beginE,(_ZN42_INTERNAL_770ce549_11_rms_norm_cu_61e2bd344cuda3std3__444_GLOBAL__N__770ce549_11_rms_norm_cu_61e2bd346ignoreE - _ZN42_INTERNAL_770ce549_11_rms_norm_cu_61e2bd344cuda3std6ranges3__45__cpo5beginE)
_ZN42_INTERNAL_770ce549_11_rms_norm_cu_61e2bd344cuda3std6ranges3__45__cpo5beginE:
	.zero		1
	.type		_ZN42_INTERNAL_770ce549_11_rms_norm_cu_61e2bd344cuda3std3__444_GLOBAL__N__770ce549_11_rms_norm_cu_61e2bd346ignoreE,@object
	.size		_ZN42_INTERNAL_770ce549_11_rms_norm_cu_61e2bd344cuda3std3__444_GLOBAL__N__770ce549_11_rms_norm_cu_61e2bd346ignoreE,(_ZN42_INTERNAL_770ce549_11_rms_norm_cu_61e2bd344cuda3std6ranges3__45__cpo4sizeE - _ZN42_INTERNAL_770ce549_11_rms_norm_cu_61e2bd344cuda3std3__444_GLOBAL__N__770ce549_11_rms_norm_cu_61e2bd346ignoreE)
_ZN42_INTERNAL_770ce549_11_rms_norm_cu_61e2bd344cuda3std3__444_GLOBAL__N__770ce549_11_rms_norm_cu_61e2bd346ignoreE:
	.zero		1
	.type		_ZN42_INTERNAL_770ce549_11_rms_norm_cu_61e2bd344cuda3std6ranges3__45__cpo4sizeE,@object
	.size		_ZN42_INTERNAL_770ce549_11_rms_norm_cu_61e2bd344cuda3std6ranges3__45__cpo4sizeE,(_ZN42_INTERNAL_770ce549_11_rms_norm_cu_61e2bd344cuda3std3__45__cpo5beginE - _ZN42_INTERNAL_770ce549_11_rms_norm_cu_61e2bd344cuda3std6ranges3__45__cpo4sizeE)
_ZN42_INTERNAL_770ce549_11_rms_norm_cu_61e2bd344cuda3std6ranges3__45__cpo4sizeE:
	.zero		1
	.type		_ZN42_INTERNAL_770ce549_11_rms_norm_cu_61e2bd344cuda3std3__45__cpo5beginE,@object
	.size		_ZN42_INTERNAL_770ce549_11_rms_norm_cu_61e2bd344cuda3std3__45__cpo5beginE,(_ZN42_INTERNAL_770ce549_11_rms_norm_cu_61e2bd344cuda3std6ranges3__45__cpo6cbeginE - _ZN42_INTERNAL_770ce549_11_rms_norm_cu_61e2bd344cuda3std3__45__cpo5beginE)
_ZN42_INTERNAL_770ce549_11_rms_norm_cu_61e2bd344cuda3std3__45__cpo5beginE:
	.zero		1
	.type		_ZN42_INTERNAL_770ce549_11_rms_norm_cu_61e2bd344cuda3std6ranges3__45__cpo6cbeginE,@object
	.size		_ZN42_INTERNAL_770ce549_11_rms_norm_cu_61e2bd344cuda3std6ranges3__45__cpo6cbeginE,(_ZN42_INTERNAL_770ce549_11_rms_norm_cu_61e2bd344cuda3std3__45__cpo6rbeginE - _ZN42_INTERNAL_770ce549_11_rms_norm_cu_61e2bd344cuda3std6ranges3__45__cpo6cbeginE)
_ZN42_INTERNAL_770ce549_11_rms_norm_cu_61e2bd344cuda3std6ranges3__45__cpo6cbeginE:
	.zero		1
	.type		_ZN42_INTERNAL_770ce549_11_rms_norm_cu_61e2bd344cuda3std3__45__cpo6rbeginE,@object
	.size		_ZN42_INTERNAL_770ce549_11_rms_norm_cu_61e2bd344cuda3std3__45__cpo6rbeginE,(_ZN42_INTERNAL_770ce549_11_rms_norm_cu_61e2bd344cuda3std6ranges3__45__cpo4nextE - _ZN42_INTERNAL_770ce549_11_rms_norm_cu_61e2bd344cuda3std3__45__cpo6rbeginE)
_ZN42_INTERNAL_770ce549_11_rms_norm_cu_61e2bd344cuda3std3__45__cpo6rbeginE:
	.zero		1
	.type		_ZN42_INTERNAL_770ce549_11_rms_norm_cu_61e2bd344cuda3std6ranges3__45__cpo4nextE,@object
	.size		_ZN42_INTERNAL_770ce549_11_rms_norm_cu_61e2bd344cuda3std6ranges3__45__cpo4nextE,(_ZN42_INTERNAL_770ce549_11_rms_norm_cu_61e2bd344cuda3std6ranges3__45__cpo4swapE - _ZN42_INTERNAL_770ce549_11_rms_norm_cu_61e2bd344cuda3std6ranges3__45__cpo4nextE)
_ZN42_INTERNAL_770ce549_11_rms_norm_cu_61e2bd344cuda3std6ranges3__45__cpo4nextE:
	.zero		1
	.type		_ZN42_INTERNAL_770ce549_11_rms_norm_cu_61e2bd344cuda3std6ranges3__45__cpo4swapE,@object
	.size		_ZN42_INTERNAL_770ce549_11_rms_norm_cu_61e2bd344cuda3std6ranges3__45__cpo4swapE,(_ZN42_INTERNAL_770ce549_11_rms_norm_cu_61e2bd344cuda3std3__420unreachable_sentinelE - _ZN42_INTERNAL_770ce549_11_rms_norm_cu_61e2bd344cuda3std6ranges3__45__cpo4swapE)
_ZN42_INTERNAL_770ce549_11_rms_norm_cu_61e2bd344cuda3std6ranges3__45__cpo4swapE:
	.zero		1
	.type		_ZN42_INTERNAL_770ce549_11_rms_norm_cu_61e2bd344cuda3std3__420unreachable_sentinelE,@object
	.size		_ZN42_INTERNAL_770ce549_11_rms_norm_cu_61e2bd344cuda3std3__420unreachable_sentinelE,(_ZN42_INTERNAL_770ce549_11_rms_norm_cu_61e2bd346thrust23THRUST_300001_SM_900_NS6system6detail10sequential3seqE - _ZN42_INTERNAL_770ce549_11_rms_norm_cu_61e2bd344cuda3std3__420unreachable_sentinelE)
_ZN42_INTERNAL_770ce549_11_rms_norm_cu_61e2bd344cuda3std3__420unreachable_sentinelE:
	.zero		1
	.type		_ZN42_INTERNAL_770ce549_11_rms_norm_cu_61e2bd346thrust23THRUST_300001_SM_900_NS6system6detail10sequential3seqE,@object
	.size		_ZN42_INTERNAL_770ce549_11_rms_norm_cu_61e2bd346thrust23THRUST_300001_SM_900_NS6system6detail10sequential3seqE,(_ZN42_INTERNAL_770ce549_11_rms_norm_cu_61e2bd344cuda3std3__45__cpo4cendE - _ZN42_INTERNAL_770ce549_11_rms_norm_cu_61e2bd346thrust23THRUST_300001_SM_900_NS6system6detail10sequential3seqE)
_ZN42_INTERNAL_770ce549_11_rms_norm_cu_61e2bd346thrust23THRUST_300001_SM_900_NS6system6detail10sequential3seqE:
	.zero		1
	.type		_ZN42_INTERNAL_770ce549_11_rms_norm_cu_61e2bd344cuda3std3__45__cpo4cendE,@object
	.size		_ZN42_INTERNAL_770ce549_11_rms_norm_cu_61e2bd344cuda3std3__45__cpo4cendE,(_ZN42_INTERNAL_770ce549_11_rms_norm_cu_61e2bd344cuda3std6ranges3__45__cpo9iter_swapE - _ZN42_INTERNAL_770ce549_11_rms_norm_cu_61e2bd344cuda3std3__45__cpo4cendE)
_ZN42_INTERNAL_770ce549_11_rms_norm_cu_61e2bd344cuda3std3__45__cpo4cendE:
	.zero		1
	.type		_ZN42_INTERNAL_770ce549_11_rms_norm_cu_61e2bd344cuda3std6ranges3__45__cpo9iter_swapE,@object
	.size		_ZN42_INTERNAL_770ce549_11_rms_norm_cu_61e2bd344cuda3std6ranges3__45__cpo9iter_swapE,(_ZN42_INTERNAL_770ce549_11_rms_norm_cu_61e2bd344cuda3std3__45__cpo5crendE - _ZN42_INTERNAL_770ce549_11_rms_norm_cu_61e2bd344cuda3std6ranges3__45__cpo9iter_swapE)
_ZN42_INTERNAL_770ce549_11_rms_norm_cu_61e2bd344cuda3std6ranges3__45__cpo9iter_swapE:
	.zero		1
	.type		_ZN42_INTERNAL_770ce549_11_rms_norm_cu_61e2bd344cuda3std3__45__cpo5crendE,@object
	.size		_ZN42_INTERNAL_770ce549_11_rms_norm_cu_61e2bd344cuda3std3__45__cpo5crendE,(_ZN42_INTERNAL_770ce549_11_rms_norm_cu_61e2bd344cuda3std6ranges3__45__cpo5cdataE - _ZN42_INTERNAL_770ce549_11_rms_norm_cu_61e2bd344cuda3std3__45__cpo5crendE)
_ZN42_INTERNAL_770ce549_11_rms_norm_cu_61e2bd344cuda3std3__45__cpo5crendE:
	.zero		1
	.type		_ZN42_INTERNAL_770ce549_11_rms_norm_cu_61e2bd344cuda3std6ranges3__45__cpo5cdataE,@object
	.size		_ZN42_INTERNAL_770ce549_11_rms_norm_cu_61e2bd344cuda3std6ranges3__45__cpo5cdataE,(_ZN42_INTERNAL_770ce549_11_rms_norm_cu_61e2bd344cuda3std6ranges3__45__cpo3endE - _ZN42_INTERNAL_770ce549_11_rms_norm_cu_61e2bd344cuda3std6ranges3__45__cpo5cdataE)
_ZN42_INTERNAL_770ce549_11_rms_norm_cu_61e2bd344cuda3std6ranges3__45__cpo5cdataE:
	.zero		1
	.type		_ZN42_INTERNAL_770ce549_11_rms_norm_cu_61e2bd344cuda3std6ranges3__45__cpo3endE,@object
	.size		_ZN42_INTERNAL_770ce549_11_rms_norm_cu_61e2bd344cuda3std6ranges3__45__cpo3endE,(_ZN42_INTERNAL_770ce549_11_rms_norm_cu_61e2bd344cuda3std3__419piecewise_constructE - _ZN42_INTERNAL_770ce549_11_rms_norm_cu_61e2bd344cuda3std6ranges3__45__cpo3endE)
_ZN42_INTERNAL_770ce549_11_rms_norm_cu_61e2bd344cuda3std6ranges3__45__cpo3endE:
	.zero		1
	.type		_ZN42_INTERNAL_770ce549_11_rms_norm_cu_61e2bd344cuda3std3__419piecewise_constructE,@object
	.size		_ZN42_INTERNAL_770ce549_11_rms_norm_cu_61e2bd344cuda3std3__419piecewise_constructE,(_ZN42_INTERNAL_770ce549_11_rms_norm_cu_61e2bd344cuda3std6ranges3__45__cpo5ssizeE - _ZN42_INTERNAL_770ce549_11_rms_norm_cu_61e2bd344cuda3std3__419piecewise_constructE)
_ZN42_INTERNAL_770ce549_11_rms_norm_cu_61e2bd344cuda3std3__419piecewise_constructE:
	.zero		1
	.type		_ZN42_INTERNAL_770ce549_11_rms_norm_cu_61e2bd344cuda3std6ranges3__45__cpo5ssizeE,@object
	.size		_ZN42_INTERNAL_770ce549_11_rms_norm_cu_61e2bd344cuda3std6ranges3__45__cpo5ssizeE,(_ZN42_INTERNAL_770ce549_11_rms_norm_cu_61e2bd344cuda3std3__45__cpo3endE - _ZN42_INTERNAL_770ce549_11_rms_norm_cu_61e2bd344cuda3std6ranges3__45__cpo5ssizeE)
_ZN42_INTERNAL_770ce549_11_rms_norm_cu_61e2bd344cuda3std6ranges3__45__cpo5ssizeE:
	.zero		1
	.type		_ZN42_INTERNAL_770ce549_11_rms_norm_cu_61e2bd344cuda3std3__45__cpo3endE,@object
	.size		_ZN42_INTERNAL_770ce549_11_rms_norm_cu_61e2bd344cuda3std3__45__cpo3endE,(_ZN42_INTERNAL_770ce549_11_rms_norm_cu_61e2bd344cuda3std6ranges3__45__cpo4cendE - _ZN42_INTERNAL_770ce549_11_rms_norm_cu_61e2bd344cuda3std3__45__cpo3endE)
_ZN42_INTERNAL_770ce549_11_rms_norm_cu_61e2bd344cuda3std3__45__cpo3endE:
	.zero		1
	.type		_ZN42_INTERNAL_770ce549_11_rms_norm_cu_61e2bd344cuda3std6ranges3__45__cpo4cendE,@object
	.size		_ZN42_INTERNAL_770ce549_11_rms_norm_cu_61e2bd344cuda3std6ranges3__45__cpo4cendE,(_ZN42_INTERNAL_770ce549_11_rms_norm_cu_61e2bd344cuda3std3__45__cpo4rendE - _ZN42_INTERNAL_770ce549_11_rms_norm_cu_61e2bd344cuda3std6ranges3__45__cpo4cendE)
_ZN42_INTERNAL_770ce549_11_rms_norm_cu_61e2bd344cuda3std6ranges3__45__cpo4cendE:
	.zero		1
	.type		_ZN42_INTERNAL_770ce549_11_rms_norm_cu_61e2bd344cuda3std3__45__cpo4rendE,@object
	.size		_ZN42_INTERNAL_770ce549_11_rms_norm_cu_61e2bd344cuda3std3__45__cpo4rendE,(_ZN42_INTERNAL_770ce549_11_rms_norm_cu_61e2bd344cuda3std6ranges3__45__cpo4prevE - _ZN42_INTERNAL_770ce549_11_rms_norm_cu_61e2bd344cuda3std3__45__cpo4rendE)
_ZN42_INTERNAL_770ce549_11_rms_norm_cu_61e2bd344cuda3std3__45__cpo4rendE:
	.zero		1
	.type		_ZN42_INTERNAL_770ce549_11_rms_norm_cu_61e2bd344cuda3std6ranges3__45__cpo4prevE,@object
	.size		_ZN42_INTERNAL_770ce549_11_rms_norm_cu_61e2bd344cuda3std6ranges3__45__cpo4prevE,(_ZN42_INTERNAL_770ce549_11_rms_norm_cu_61e2bd344cuda3std6ranges3__45__cpo9iter_moveE - _ZN42_INTERNAL_770ce549_11_rms_norm_cu_61e2bd344cuda3std6ranges3__45__cpo4prevE)
_ZN42_INTERNAL_770ce549_11_rms_norm_cu_61e2bd344cuda3std6ranges3__45__cpo4prevE:
	.zero		1
	.type		_ZN42_INTERNAL_770ce549_11_rms_norm_cu_61e2bd344cuda3std6ranges3__45__cpo9iter_moveE,@object
	.size		_ZN42_INTERNAL_770ce549_11_rms_norm_cu_61e2bd344cuda3std6ranges3__45__cpo9iter_moveE,(.L_13 - _ZN42_INTERNAL_770ce549_11_rms_norm_cu_61e2bd344cuda3std6ranges3__45__cpo9iter_moveE)
_ZN42_INTERNAL_770ce549_11_rms_norm_cu_61e2bd344cuda3std6ranges3__45__cpo9iter_moveE:
	.zero		1
.L_13:


//--------------------- .nv.shared._Z15rms_norm_kernelILi15EEvPKvPK6__halfPvffiibbb --------------------------
	.section	.nv.shared._Z15rms_norm_kernelILi15EEvPKvPK6__halfPvffiibbb,"aw",@nobits
	.sectionflags	@""
	.align	4
.nv.shared._Z15rms_norm_kernelILi15EEvPKvPK6__halfPvffiibbb:
	.zero		1152


//--------------------- .nv.shared._Z15rms_norm_kernelILi14EEvPKvPK6__halfPvffiibbb --------------------------
	.section	.nv.shared._Z15rms_norm_kernelILi14EEvPKvPK6__halfPvffiibbb,"aw",@nobits
	.sectionflags	@""
	.align	4
.nv.shared._Z15rms_norm_kernelILi14EEvPKvPK6__halfPvffiibbb:
	.zero		1152


//--------------------- .nv.shared._Z15rms_norm_kernelILi13EEvPKvPK6__halfPvffiibbb --------------------------
	.section	.nv.shared._Z15rms_norm_kernelILi13EEvPKvPK6__halfPvffiibbb,"aw",@nobits
	.sectionflags	@""
	.align	4
.nv.shared._Z15rms_norm_kernelILi13EEvPKvPK6__halfPvffiibbb:
	.zero		1152


//--------------------- .nv.shared._Z15rms_norm_kernelILi12EEvPKvPK6__halfPvffiibbb --------------------------
	.section	.nv.shared._Z15rms_norm_kernelILi12EEvPKvPK6__halfPvffiibbb,"aw",@nobits
	.sectionflags	@""
	.align	4
.nv.shared._Z15rms_norm_kernelILi12EEvPKvPK6__halfPvffiibbb:
	.zero		1152


//--------------------- .nv.shared._Z15rms_norm_kernelILi11EEvPKvPK6__halfPvffiibbb --------------------------
	.section	.nv.shared._Z15rms_norm_kernelILi11EEvPKvPK6__halfPvffiibbb,"aw",@nobits
	.sectionflags	@""
	.align	4
.nv.shared._Z15rms_norm_kernelILi11EEvPKvPK6__halfPvffiibbb:
	.zero		1152


//--------------------- .nv.shared._Z15rms_norm_kernelILi10EEvPKvPK6__halfPvffiibbb --------------------------
	.section	.nv.shared._Z15rms_norm_kernelILi10EEvPKvPK6__halfPvffiibbb,"aw",@nobits
	.sectionflags	@""
	.align	4
.nv.shared._Z15rms_norm_kernelILi10EEvPKvPK6__halfPvffiibbb:
	.zero		1152


//--------------------- .nv.shared._Z15rms_norm_kernelILi9EEvPKvPK6__halfPvffiibbb --------------------------
	.section	.nv.shared._Z15rms_norm_kernelILi9EEvPKvPK6__halfPvffiibbb,"aw",@nobits
	.sectionflags	@""
	.align	4
.nv.shared._Z15rms_norm_kernelILi9EEvPKvPK6__halfPvffiibbb:
	.zero		1152


//--------------------- .nv.shared._Z15rms_norm_kernelILi8EEvPKvPK6__halfPvffiibbb --------------------------
	.section	.nv.shared._Z15rms_norm_kernelILi8EEvPKvPK6__halfPvffiibbb,"aw",@nobits
	.sectionflags	@""
	.align	4
.nv.shared._Z15rms_norm_kernelILi8EEvPKvPK6__halfPvffiibbb:
	.zero		1152


//--------------------- .nv.shared._Z15rms_norm_kernelILi7EEvPKvPK6__halfPvffiibbb --------------------------
	.section	.nv.shared._Z15rms_norm_kernelILi7EEvPKvPK6__halfPvffiibbb,"aw",@nobits
	.sectionflags	@""
	.align	4
.nv.shared._Z15rms_norm_kernelILi7EEvPKvPK6__halfPvffiibbb:
	.zero		1152


//--------------------- .nv.shared._Z15rms_norm_kernelILi6EEvPKvPK6__halfPvffiibbb --------------------------
	.section	.nv.shared._Z15rms_norm_kernelILi6EEvPKvPK6__halfPvffiibbb,"aw",@nobits
	.sectionflags	@""
	.align	4
.nv.shared._Z15rms_norm_kernelILi6EEvPKvPK6__halfPvffiibbb:
	.zero		1152


//--------------------- .nv.shared._Z15rms_norm_kernelILi5EEvPKvPK6__halfPvffiibbb --------------------------
	.section	.nv.shared._Z15rms_norm_kernelILi5EEvPKvPK6__halfPvffiibbb,"aw",@nobits
	.sectionflags	@""
	.align	4
.nv.shared._Z15rms_norm_kernelILi5EEvPKvPK6__halfPvffiibbb:
	.zero		1152


//--------------------- .nv.shared._Z15rms_norm_kernelILi4EEvPKvPK6__halfPvffiibbb --------------------------
	.section	.nv.shared._Z15rms_norm_kernelILi4EEvPKvPK6__halfPvffiibbb,"aw",@nobits
	.sectionflags	@""
	.align	4
.nv.shared._Z15rms_norm_kernelILi4EEvPKvPK6__halfPvffiibbb:
	.zero		1152


//--------------------- .nv.shared._Z15rms_norm_kernelILi3EEvPKvPK6__halfPvffiibbb --------------------------
	.section	.nv.shared._Z15rms_norm_kernelILi3EEvPKvPK6__halfPvffiibbb,"aw",@nobits
	.sectionflags	@""
	.align	4
.nv.shared._Z15rms_norm_kernelILi3EEvPKvPK6__halfPvffiibbb:
	.zero		1152


//--------------------- .nv.shared._Z15rms_norm_kernelILi2EEvPKvPK6__halfPvffiibbb --------------------------
	.section	.nv.shared._Z15rms_norm_kernelILi2EEvPKvPK6__halfPvffiibbb,"aw",@nobits
	.sectionflags	@""
	.align	4
.nv.shared._Z15rms_norm_kernelILi2EEvPKvPK6__halfPvffiibbb:
	.zero		1152


//--------------------- .nv.shared._Z15rms_norm_kernelILi1EEvPKvPK6__halfPvffiibbb --------------------------
	.section	.nv.shared._Z15rms_norm_kernelILi1EEvPKvPK6__halfPvffiibbb,"aw",@nobits
	.sectionflags	@""
	.align	4
.nv.shared._Z15rms_norm_kernelILi1EEvPKvPK6__halfPvffiibbb:
	.zero		1152


//--------------------- .nv.constant0._Z15rms_norm_kernelILi16EEvPKvPK6__halfPvffiibbb --------------------------
	.section	.nv.constant0._Z15rms_norm_kernelILi16EEvPKvPK6__halfPvffiibbb,"a",@progbits
	.sectionflags	@""
	.align	4
.nv.constant0._Z15rms_norm_kernelILi16EEvPKvPK6__halfPvffiibbb:
	.zero		571


//--------------------- .nv.constant0._Z15rms_norm_kernelILi15EEvPKvPK6__halfPvffiibbb --------------------------
	.section	.nv.constant0._Z15rms_norm_kernelILi15EEvPKvPK6__halfPvffiibbb,"a",@progbits
	.sectionflags	@""
	.align	4
.nv.constant0._Z15rms_norm_kernelILi15EEvPKvPK6__halfPvffiibbb:
	.zero		571


//--------------------- .nv.constant0._Z15rms_norm_kernelILi14EEvPKvPK6__halfPvffiibbb --------------------------
	.section	.nv.constant0._Z15rms_norm_kernelILi14EEvPKvPK6__halfPvffiibbb,"a",@progbits
	.sectionflags	@""
	.align	4
.nv.constant0._Z15rms_norm_kernelILi14EEvPKvPK6__halfPvffiibbb:
	.zero		571


//--------------------- .nv.constant0._Z15rms_norm_kernelILi13EEvPKvPK6__halfPvffiibbb --------------------------
	.section	.nv.constant0._Z15rms_norm_kernelILi13EEvPKvPK6__halfPvffiibbb,"a",@progbits
	.sectionflags	@""
	.align	4
.nv.constant0._Z15rms_norm_kernelILi13EEvPKvPK6__halfPvffiibbb:
	.zero		571


//--------------------- .nv.constant0._Z15rms_norm_kernelILi12EEvPKvPK6__halfPvffiibbb --------------------------
	.section	.nv.constant0._Z15rms_norm_kernelILi12EEvPKvPK6__halfPvffiibbb,"a",@progbits
	.sectionflags	@""
	.align	4
.nv.constant0._Z15rms_norm_kernelILi12EEvPKvPK6__halfPvffiibbb:
	.zero		571


//--------------------- .nv.constant0._Z15rms_norm_kernelILi11EEvPKvPK6__halfPvffiibbb --------------------------
	.section	.nv.constant0._Z15rms_norm_kernelILi11EEvPKvPK6__halfPvffiibbb,"a",@progbits
	.sectionflags	@""
	.align	4
.nv.constant0._Z15rms_norm_kernelILi11EEvPKvPK6__halfPvffiibbb:
	.zero		571


//--------------------- .nv.constant0._Z15rms_norm_kernelILi10EEvPKvPK6__halfPvffiibbb --------------------------
	.section	.nv.constant0._Z15rms_norm_kernelILi10EEvPKvPK6__halfPvffiibbb,"a",@progbits
	.sectionflags	@""
	.align	4
.nv.constant0._Z15rms_norm_kernelILi10EEvPKvPK6__halfPvffiibbb:
	.zero		571


//--------------------- .nv.constant0._Z15rms_norm_kernelILi9EEvPKvPK6__halfPvffiibbb --------------------------
	.section	.nv.constant0._Z15rms_norm_kernelILi9EEvPKvPK6__halfPvffiibbb,"a",@progbits
	.sectionflags	@""
	.align	4
.nv.constant0._Z15rms_norm_kernelILi9EEvPKvPK6__halfPvffiibbb:
	.zero		571


//--------------------- .nv.constant0._Z15rms_norm_kernelILi8EEvPKvPK6__halfPvffiibbb --------------------------
	.section	.nv.constant0._Z15rms_norm_kernelILi8EEvPKvPK6__halfPvffiibbb,"a",@progbits
	.sectionflags	@""
	.align	4
.nv.constant0._Z15rms_norm_kernelILi8EEvPKvPK6__halfPvffiibbb:
	.zero		571


//--------------------- .nv.constant0._Z15rms_norm_kernelILi7EEvPKvPK6__halfPvffiibbb --------------------------
	.section	.nv.constant0._Z15rms_norm_kernelILi7EEvPKvPK6__halfPvffiibbb,"a",@progbits
	.sectionflags	@""
	.align	4
.nv.constant0._Z15rms_norm_kernelILi7EEvPKvPK6__halfPvffiibbb:
	.zero		571


//--------------------- .nv.constant0._Z15rms_norm_kernelILi6EEvPKvPK6__halfPvffiibbb --------------------------
	.section	.nv.constant0._Z15rms_norm_kernelILi6EEvPKvPK6__halfPvffiibbb,"a",@progbits
	.sectionflags	@""
	.align	4
.nv.constant0._Z15rms_norm_kernelILi6EEvPKvPK6__halfPvffiibbb:
	.zero		571


//--------------------- .nv.constant0._Z15rms_norm_kernelILi5EEvPKvPK6__halfPvffiibbb --------------------------
	.section	.nv.constant0._Z15rms_norm_kernelILi5EEvPKvPK6__halfPvffiibbb,"a",@progbits
	.sectionflags	@""
	.align	4
.nv.constant0._Z15rms_norm_kernelILi5EEvPKvPK6__halfPvffiibbb:
	.zero		571


//--------------------- .nv.constant0._Z15rms_norm_kernelILi4EEvPKvPK6__halfPvffiibbb --------------------------
	.section	.nv.constant0._Z15rms_norm_kernelILi4EEvPKvPK6__halfPvffiibbb,"a",@progbits
	.sectionflags	@""
	.align	4
.nv.constant0._Z15rms_norm_kernelILi4EEvPKvPK6__halfPvffiibbb:
	.zero		571


//--------------------- .nv.constant0._Z15rms_norm_kernelILi3EEvPKvPK6__halfPvffiibbb --------------------------
	.section	.nv.constant0._Z15rms_norm_kernelILi3EEvPKvPK6__halfPvffiibbb,"a",@progbits
	.sectionflags	@""
	.align	4
.nv.constant0._Z15rms_norm_kernelILi3EEvPKvPK6__halfPvffiibbb:
	.zero		571


//--------------------- .nv.constant0._Z15rms_norm_kernelILi2EEvPKvPK6__halfPvffiibbb --------------------------
	.section	.nv.constant0._Z15rms_norm_kernelILi2EEvPKvPK6__halfPvffiibbb,"a",@progbits
	.sectionflags	@""
	.align	4
.nv.constant0._Z15rms_norm_kernelILi2EEvPKvPK6__halfPvffiibbb:
	.zero		571


//--------------------- .nv.constant0._Z15rms_norm_kernelILi1EEvPKvPK6__halfPvffiibbb --------------------------
	.section	.nv.constant0._Z15rms_norm_kernelILi1EEvPKvPK6__halfPvffiibbb,"a",@progbits
	.sectionflags	@""
	.align	4
.nv.constant0._Z15rms_norm_kernelILi1EEvPKvPK6__halfPvffiibbb:
	.zero		571


//--------------------- SYMBOLS --------------------------

	.type		.nv.reservedSmem.offset0,@object
	.size		.nv.reservedSmem.offset0,0x4
